//
// Generated by NVIDIA NVVM Compiler
//
// Compiler Build ID: CL-36424714
// Cuda compilation tools, release 13.0, V13.0.88
// Based on NVVM 20.0.0
//

.version 9.0
.target sm_100
.address_size 64

	// .globl	_Z27test_kernel_neighbor_accessPdS_S_ii
.func  (.param .align 16 .b8 func_retval0[16]) __internal_trig_reduction_slowpathd
(
	.param .b64 __internal_trig_reduction_slowpathd_param_0
)
;
.func  (.param .b64 func_retval0) __internal_accurate_pow
(
	.param .b64 __internal_accurate_pow_param_0
)
;
.global .align 8 .b8 __cudart_i2opi_d[144] = {8, 93, 141, 31, 177, 95, 251, 107, 234, 146, 82, 138, 247, 57, 7, 61, 123, 241, 229, 235, 199, 186, 39, 117, 45, 234, 95, 158, 102, 63, 70, 79, 183, 9, 203, 39, 207, 126, 54, 109, 31, 109, 10, 90, 139, 17, 47, 239, 15, 152, 5, 222, 255, 151, 248, 31, 59, 40, 249, 189, 139, 95, 132, 156, 244, 57, 83, 131, 57, 214, 145, 57, 65, 126, 95, 180, 38, 112, 156, 233, 132, 68, 187, 46, 245, 53, 130, 232, 62, 167, 41, 177, 28, 235, 29, 254, 28, 146, 209, 9, 234, 46, 73, 6, 224, 210, 77, 66, 58, 110, 36, 183, 97, 197, 187, 222, 171, 99, 81, 254, 65, 144, 67, 60, 153, 149, 98, 219, 192, 221, 52, 245, 209, 87, 39, 252, 41, 21, 68, 78, 110, 131, 249, 162};
.global .align 16 .b8 __cudart_sin_cos_coeffs[128] = {70, 210, 176, 44, 241, 229, 90, 190, 146, 227, 172, 105, 227, 29, 199, 62, 161, 98, 219, 25, 160, 1, 42, 191, 24, 8, 17, 17, 17, 17, 129, 63, 84, 85, 85, 85, 85, 85, 197, 191, 0, 0, 0, 0, 0, 0, 0, 0, 0, 0, 0, 0, 0, 0, 0, 0, 100, 129, 253, 32, 131, 255, 168, 189, 40, 133, 239, 193, 167, 238, 33, 62, 217, 230, 6, 142, 79, 126, 146, 190, 233, 188, 221, 25, 160, 1, 250, 62, 71, 93, 193, 22, 108, 193, 86, 191, 81, 85, 85, 85, 85, 85, 165, 63, 0, 0, 0, 0, 0, 0, 224, 191, 0, 0, 0, 0, 0, 0, 240, 63};

.visible .entry _Z27test_kernel_neighbor_accessPdS_S_ii(
	.param .u64 .ptr .align 1 _Z27test_kernel_neighbor_accessPdS_S_ii_param_0,
	.param .u64 .ptr .align 1 _Z27test_kernel_neighbor_accessPdS_S_ii_param_1,
	.param .u64 .ptr .align 1 _Z27test_kernel_neighbor_accessPdS_S_ii_param_2,
	.param .u32 _Z27test_kernel_neighbor_accessPdS_S_ii_param_3,
	.param .u32 _Z27test_kernel_neighbor_accessPdS_S_ii_param_4
)
{
	.reg .pred 	%p<30>;
	.reg .b32 	%r<22>;
	.reg .b64 	%rd<42>;
	.reg .b64 	%fd<61>;

	ld.param.u64 	%rd6, [_Z27test_kernel_neighbor_accessPdS_S_ii_param_0];
	ld.param.u64 	%rd7, [_Z27test_kernel_neighbor_accessPdS_S_ii_param_1];
	ld.param.u64 	%rd5, [_Z27test_kernel_neighbor_accessPdS_S_ii_param_2];
	ld.param.u32 	%r7, [_Z27test_kernel_neighbor_accessPdS_S_ii_param_3];
	ld.param.u32 	%r8, [_Z27test_kernel_neighbor_accessPdS_S_ii_param_4];
	cvta.to.global.u64 	%rd1, %rd7;
	cvta.to.global.u64 	%rd2, %rd6;
	mov.u32 	%r9, %ctaid.x;
	mov.u32 	%r10, %ntid.x;
	mov.u32 	%r11, %tid.x;
	mad.lo.s32 	%r1, %r9, %r10, %r11;
	mov.u32 	%r12, %ctaid.y;
	mov.u32 	%r13, %ntid.y;
	mov.u32 	%r14, %tid.y;
	mad.lo.s32 	%r2, %r12, %r13, %r14;
	setp.ge.s32 	%p3, %r2, %r7;
	setp.ge.s32 	%p4, %r1, %r8;
	or.pred  	%p5, %p3, %p4;
	@%p5 bra 	$L__BB0_18;
	mul.lo.s32 	%r3, %r8, %r2;
	add.s32 	%r4, %r3, %r1;
	mul.wide.s32 	%rd8, %r4, 8;
	add.s64 	%rd3, %rd2, %rd8;
	ld.global.f64 	%fd18, [%rd3];
	add.s64 	%rd4, %rd1, %rd8;
	ld.global.f64 	%fd19, [%rd4];
	add.f64 	%fd20, %fd18, %fd19;
	add.f64 	%fd54, %fd20, 0d0000000000000000;
	setp.eq.s32 	%p6, %r2, 0;
	setp.lt.s32 	%p7, %r1, 0;
	or.pred  	%p8, %p6, %p7;
	@%p8 bra 	$L__BB0_3;
	sub.s32 	%r15, %r3, %r8;
	add.s32 	%r16, %r15, %r1;
	mul.wide.s32 	%rd9, %r16, 8;
	add.s64 	%rd10, %rd2, %rd9;
	ld.global.f64 	%fd21, [%rd10];
	add.s64 	%rd11, %rd1, %rd9;
	ld.global.f64 	%fd22, [%rd11];
	mul.f64 	%fd23, %fd22, 0d3FB999999999999A;
	fma.rn.f64 	%fd24, %fd21, 0d3FB999999999999A, %fd23;
	add.f64 	%fd54, %fd54, %fd24;
$L__BB0_3:
	setp.gt.s32 	%p9, %r1, 0;
	setp.le.s32 	%p10, %r1, %r8;
	and.pred  	%p1, %p9, %p10;
	not.pred 	%p11, %p1;
	@%p11 bra 	$L__BB0_5;
	ld.global.f64 	%fd25, [%rd3+-8];
	ld.global.f64 	%fd26, [%rd4+-8];
	mul.f64 	%fd27, %fd26, 0d3FB999999999999A;
	fma.rn.f64 	%fd28, %fd25, 0d3FB999999999999A, %fd27;
	add.f64 	%fd54, %fd54, %fd28;
$L__BB0_5:
	add.s32 	%r17, %r1, 1;
	setp.gt.s32 	%p12, %r1, -2;
	setp.lt.s32 	%p13, %r17, %r8;
	and.pred  	%p2, %p12, %p13;
	not.pred 	%p14, %p2;
	@%p14 bra 	$L__BB0_7;
	ld.global.f64 	%fd29, [%rd3+8];
	ld.global.f64 	%fd30, [%rd4+8];
	mul.f64 	%fd31, %fd30, 0d3FB999999999999A;
	fma.rn.f64 	%fd32, %fd29, 0d3FB999999999999A, %fd31;
	add.f64 	%fd54, %fd54, %fd32;
$L__BB0_7:
	setp.lt.s32 	%p15, %r1, 0;
	add.s32 	%r5, %r2, 1;
	setp.ge.u32 	%p16, %r5, %r7;
	or.pred  	%p17, %p16, %p15;
	@%p17 bra 	$L__BB0_9;
	mul.wide.s32 	%rd12, %r8, 8;
	add.s64 	%rd13, %rd3, %rd12;
	ld.global.f64 	%fd33, [%rd13];
	add.s64 	%rd14, %rd4, %rd12;
	ld.global.f64 	%fd34, [%rd14];
	mul.f64 	%fd35, %fd34, 0d3FB999999999999A;
	fma.rn.f64 	%fd36, %fd33, 0d3FB999999999999A, %fd35;
	add.f64 	%fd54, %fd54, %fd36;
$L__BB0_9:
	add.s32 	%r6, %r2, -1;
	setp.ge.u32 	%p18, %r6, %r7;
	or.pred  	%p20, %p18, %p11;
	@%p20 bra 	$L__BB0_11;
	sub.s32 	%r18, %r3, %r8;
	cvt.s64.s32 	%rd15, %r18;
	cvt.u64.u32 	%rd16, %r1;
	add.s64 	%rd17, %rd15, %rd16;
	shl.b64 	%rd18, %rd17, 3;
	add.s64 	%rd19, %rd2, %rd18;
	ld.global.f64 	%fd37, [%rd19+-8];
	add.s64 	%rd20, %rd1, %rd18;
	ld.global.f64 	%fd38, [%rd20+-8];
	mul.f64 	%fd39, %fd38, 0d3FB999999999999A;
	fma.rn.f64 	%fd40, %fd37, 0d3FB999999999999A, %fd39;
	add.f64 	%fd54, %fd54, %fd40;
$L__BB0_11:
	setp.ge.u32 	%p21, %r5, %r7;
	or.pred  	%p23, %p21, %p11;
	@%p23 bra 	$L__BB0_13;
	add.s32 	%r19, %r3, %r8;
	cvt.s64.s32 	%rd21, %r19;
	cvt.u64.u32 	%rd22, %r1;
	add.s64 	%rd23, %rd21, %rd22;
	shl.b64 	%rd24, %rd23, 3;
	add.s64 	%rd25, %rd2, %rd24;
	ld.global.f64 	%fd41, [%rd25+-8];
	add.s64 	%rd26, %rd1, %rd24;
	ld.global.f64 	%fd42, [%rd26+-8];
	mul.f64 	%fd43, %fd42, 0d3FB999999999999A;
	fma.rn.f64 	%fd44, %fd41, 0d3FB999999999999A, %fd43;
	add.f64 	%fd54, %fd54, %fd44;
$L__BB0_13:
	setp.ge.u32 	%p24, %r5, %r7;
	or.pred  	%p26, %p24, %p14;
	@%p26 bra 	$L__BB0_15;
	add.s32 	%r20, %r3, %r8;
	cvt.s64.s32 	%rd27, %r20;
	cvt.s64.s32 	%rd28, %r1;
	add.s64 	%rd29, %rd27, %rd28;
	shl.b64 	%rd30, %rd29, 3;
	add.s64 	%rd31, %rd2, %rd30;
	ld.global.f64 	%fd45, [%rd31+8];
	add.s64 	%rd32, %rd1, %rd30;
	ld.global.f64 	%fd46, [%rd32+8];
	mul.f64 	%fd47, %fd46, 0d3FB999999999999A;
	fma.rn.f64 	%fd48, %fd45, 0d3FB999999999999A, %fd47;
	add.f64 	%fd54, %fd54, %fd48;
$L__BB0_15:
	setp.ge.u32 	%p27, %r6, %r7;
	or.pred  	%p29, %p27, %p14;
	@%p29 bra 	$L__BB0_17;
	sub.s32 	%r21, %r3, %r8;
	cvt.s64.s32 	%rd33, %r21;
	cvt.s64.s32 	%rd34, %r1;
	add.s64 	%rd35, %rd33, %rd34;
	shl.b64 	%rd36, %rd35, 3;
	add.s64 	%rd37, %rd2, %rd36;
	ld.global.f64 	%fd49, [%rd37+8];
	add.s64 	%rd38, %rd1, %rd36;
	ld.global.f64 	%fd50, [%rd38+8];
	mul.f64 	%fd51, %fd50, 0d3FB999999999999A;
	fma.rn.f64 	%fd52, %fd49, 0d3FB999999999999A, %fd51;
	add.f64 	%fd54, %fd54, %fd52;
$L__BB0_17:
	cvta.to.global.u64 	%rd39, %rd5;
	add.s64 	%rd41, %rd39, %rd8;
	st.global.f64 	[%rd41], %fd54;
$L__BB0_18:
	ret;

}
	// .globl	_Z23test_kernel_elementwisePdS_ii
.visible .entry _Z23test_kernel_elementwisePdS_ii(
	.param .u64 .ptr .align 1 _Z23test_kernel_elementwisePdS_ii_param_0,
	.param .u64 .ptr .align 1 _Z23test_kernel_elementwisePdS_ii_param_1,
	.param .u32 _Z23test_kernel_elementwisePdS_ii_param_2,
	.param .u32 _Z23test_kernel_elementwisePdS_ii_param_3
)
{
	.reg .pred 	%p<20>;
	.reg .b32 	%r<38>;
	.reg .b64 	%rd<13>;
	.reg .b64 	%fd<53>;

	ld.param.u64 	%rd1, [_Z23test_kernel_elementwisePdS_ii_param_0];
	ld.param.u64 	%rd2, [_Z23test_kernel_elementwisePdS_ii_param_1];
	ld.param.u32 	%r11, [_Z23test_kernel_elementwisePdS_ii_param_2];
	ld.param.u32 	%r10, [_Z23test_kernel_elementwisePdS_ii_param_3];
	mov.u32 	%r12, %ctaid.x;
	mov.u32 	%r13, %ntid.x;
	mov.u32 	%r14, %tid.x;
	mad.lo.s32 	%r1, %r12, %r13, %r14;
	mov.u32 	%r15, %ctaid.y;
	mov.u32 	%r16, %ntid.y;
	mov.u32 	%r17, %tid.y;
	mad.lo.s32 	%r2, %r15, %r16, %r17;
	setp.ge.s32 	%p1, %r2, %r11;
	setp.ge.s32 	%p2, %r1, %r10;
	or.pred  	%p3, %p1, %p2;
	@%p3 bra 	$L__BB1_14;
	cvta.to.global.u64 	%rd3, %rd1;
	mad.lo.s32 	%r3, %r10, %r2, %r1;
	mul.wide.s32 	%rd4, %r3, 8;
	add.s64 	%rd5, %rd3, %rd4;
	ld.global.f64 	%fd1, [%rd5];
	{
	.reg .b32 %temp; 
	mov.b64 	{%temp, %r4}, %fd1;
	}
	mov.f64 	%fd15, 0d3FD5555555555555;
	{
	.reg .b32 %temp; 
	mov.b64 	{%temp, %r5}, %fd15;
	}
	and.b32  	%r6, %r5, 2146435072;
	setp.neu.f64 	%p4, %fd1, 0d0000000000000000;
	@%p4 bra 	$L__BB1_3;
	setp.eq.s32 	%p6, %r6, 1127219200;
	selp.b32 	%r18, %r4, 0, %p6;
	setp.lt.s32 	%p7, %r5, 0;
	or.b32  	%r19, %r18, 2146435072;
	selp.b32 	%r20, %r19, %r18, %p7;
	mov.b32 	%r21, 0;
	mov.b64 	%fd51, {%r21, %r20};
	bra.uni 	$L__BB1_4;
$L__BB1_3:
	abs.f64 	%fd16, %fd1;
	{ // callseq 0, 0
	.param .b64 param0;
	st.param.f64 	[param0], %fd16;
	.param .b64 retval0;
	call.uni (retval0), 
	__internal_accurate_pow, 
	(
	param0
	);
	ld.param.f64 	%fd17, [retval0];
	} // callseq 0
	setp.lt.s32 	%p5, %r4, 0;
	selp.f64 	%fd51, 0dFFF8000000000000, %fd17, %p5;
$L__BB1_4:
	add.f64 	%fd19, %fd1, 0d3FD5555555555555;
	{
	.reg .b32 %temp; 
	mov.b64 	{%temp, %r22}, %fd19;
	}
	and.b32  	%r23, %r22, 2146435072;
	setp.ne.s32 	%p8, %r23, 2146435072;
	@%p8 bra 	$L__BB1_9;
	setp.num.f64 	%p9, %fd1, %fd1;
	@%p9 bra 	$L__BB1_7;
	mov.f64 	%fd21, 0d3FD5555555555555;
	add.rn.f64 	%fd51, %fd1, %fd21;
	bra.uni 	$L__BB1_9;
$L__BB1_7:
	abs.f64 	%fd20, %fd1;
	setp.neu.f64 	%p10, %fd20, 0d7FF0000000000000;
	@%p10 bra 	$L__BB1_9;
	setp.eq.s32 	%p11, %r6, 1127219200;
	setp.lt.s32 	%p12, %r5, 0;
	selp.b32 	%r25, 0, 2146435072, %p12;
	setp.lt.s32 	%p13, %r4, 0;
	and.b32  	%r26, %r5, 2147483647;
	setp.ne.s32 	%p14, %r26, 1071644672;
	or.b32  	%r27, %r25, -2147483648;
	selp.b32 	%r28, %r27, %r25, %p14;
	selp.b32 	%r29, %r28, %r25, %p11;
	selp.b32 	%r30, %r29, %r25, %p13;
	mov.b32 	%r31, 0;
	mov.b64 	%fd51, {%r31, %r30};
$L__BB1_9:
	setp.eq.f64 	%p15, %fd1, 0d3FF0000000000000;
	mul.f64 	%fd22, %fd51, 0d3FF8000000000000;
	selp.f64 	%fd8, 0d3FF8000000000000, %fd22, %p15;
	mul.f64 	%fd9, %fd1, 0d3F847AE147AE147B;
	abs.f64 	%fd10, %fd9;
	setp.neu.f64 	%p16, %fd10, 0d7FF0000000000000;
	@%p16 bra 	$L__BB1_11;
	mov.f64 	%fd28, 0d0000000000000000;
	mul.rn.f64 	%fd52, %fd9, %fd28;
	mov.b32 	%r37, 0;
	bra.uni 	$L__BB1_13;
$L__BB1_11:
	mul.f64 	%fd23, %fd9, 0d3FE45F306DC9C883;
	cvt.rni.s32.f64 	%r37, %fd23;
	cvt.rn.f64.s32 	%fd24, %r37;
	fma.rn.f64 	%fd25, %fd24, 0dBFF921FB54442D18, %fd9;
	fma.rn.f64 	%fd26, %fd24, 0dBC91A62633145C00, %fd25;
	fma.rn.f64 	%fd52, %fd24, 0dB97B839A252049C0, %fd26;
	setp.ltu.f64 	%p17, %fd10, 0d41E0000000000000;
	@%p17 bra 	$L__BB1_13;
	{ // callseq 1, 0
	.param .b64 param0;
	st.param.f64 	[param0], %fd9;
	.param .align 16 .b8 retval0[16];
	call.uni (retval0), 
	__internal_trig_reduction_slowpathd, 
	(
	param0
	);
	ld.param.f64 	%fd52, [retval0];
	ld.param.b32 	%r37, [retval0+8];
	} // callseq 1
$L__BB1_13:
	shl.b32 	%r34, %r37, 6;
	cvt.u64.u32 	%rd6, %r34;
	and.b64  	%rd7, %rd6, 64;
	mov.u64 	%rd8, __cudart_sin_cos_coeffs;
	add.s64 	%rd9, %rd8, %rd7;
	mul.rn.f64 	%fd29, %fd52, %fd52;
	and.b32  	%r35, %r37, 1;
	setp.eq.b32 	%p18, %r35, 1;
	selp.f64 	%fd30, 0dBDA8FF8320FD8164, 0d3DE5DB65F9785EBA, %p18;
	ld.global.nc.v2.f64 	{%fd31, %fd32}, [%rd9];
	fma.rn.f64 	%fd33, %fd30, %fd29, %fd31;
	fma.rn.f64 	%fd34, %fd33, %fd29, %fd32;
	ld.global.nc.v2.f64 	{%fd35, %fd36}, [%rd9+16];
	fma.rn.f64 	%fd37, %fd34, %fd29, %fd35;
	fma.rn.f64 	%fd38, %fd37, %fd29, %fd36;
	ld.global.nc.v2.f64 	{%fd39, %fd40}, [%rd9+32];
	fma.rn.f64 	%fd41, %fd38, %fd29, %fd39;
	fma.rn.f64 	%fd42, %fd41, %fd29, %fd40;
	fma.rn.f64 	%fd43, %fd42, %fd52, %fd52;
	fma.rn.f64 	%fd44, %fd42, %fd29, 0d3FF0000000000000;
	selp.f64 	%fd45, %fd44, %fd43, %p18;
	and.b32  	%r36, %r37, 2;
	setp.eq.s32 	%p19, %r36, 0;
	mov.f64 	%fd46, 0d0000000000000000;
	sub.f64 	%fd47, %fd46, %fd45;
	selp.f64 	%fd48, %fd45, %fd47, %p19;
	add.f64 	%fd49, %fd8, %fd48;
	cvta.to.global.u64 	%rd10, %rd2;
	add.s64 	%rd12, %rd10, %rd4;
	st.global.f64 	[%rd12], %fd49;
$L__BB1_14:
	ret;

}
.func  (.param .align 16 .b8 func_retval0[16]) __internal_trig_reduction_slowpathd(
	.param .b64 __internal_trig_reduction_slowpathd_param_0
)
{
	.local .align 8 .b8 	__local_depot2[40];
	.reg .b64 	%SP;
	.reg .b64 	%SPL;
	.reg .pred 	%p<10>;
	.reg .b32 	%r<47>;
	.reg .b64 	%rd<74>;
	.reg .b64 	%fd<5>;

	mov.u64 	%SPL, __local_depot2;
	ld.param.f64 	%fd4, [__internal_trig_reduction_slowpathd_param_0];
	add.u64 	%rd1, %SPL, 0;
	{
	.reg .b32 %temp; 
	mov.b64 	{%temp, %r1}, %fd4;
	}
	shr.u32 	%r2, %r1, 20;
	and.b32  	%r3, %r2, 2047;
	setp.eq.s32 	%p1, %r3, 2047;
	mov.b32 	%r46, 0;
	@%p1 bra 	$L__BB2_9;
	add.s32 	%r20, %r3, -1024;
	mov.b64 	%rd20, %fd4;
	shl.b64 	%rd2, %rd20, 11;
	shr.u32 	%r4, %r20, 6;
	sub.s32 	%r45, 15, %r4;
	sub.s32 	%r21, 19, %r4;
	setp.lt.u32 	%p2, %r20, 128;
	selp.b32 	%r6, 18, %r21, %p2;
	setp.ge.s32 	%p3, %r45, %r6;
	mov.b64 	%rd70, 0;
	@%p3 bra 	$L__BB2_4;
	add.s32 	%r23, %r6, %r4;
	neg.s32 	%r43, %r23;
	or.b64  	%rd3, %rd2, -9223372036854775808;
	mov.b64 	%rd70, 0;
	mov.b32 	%r42, 0;
	mov.u64 	%rd25, __cudart_i2opi_d;
	mov.u32 	%r44, %r45;
$L__BB2_3:
	.pragma "nounroll";
	mul.wide.s32 	%rd22, %r42, 8;
	add.s64 	%rd23, %rd1, %rd22;
	mul.wide.s32 	%rd24, %r44, 8;
	add.s64 	%rd26, %rd25, %rd24;
	ld.global.nc.u64 	%rd27, [%rd26];
	{
	.reg .u32 %r0, %r1, %r2, %r3, %alo, %ahi, %blo, %bhi, %clo, %chi;
	mov.b64 	{%alo,%ahi}, %rd27;
	mov.b64 	{%blo,%bhi}, %rd3;
	mov.b64 	{%clo,%chi}, %rd70;
	mad.lo.cc.u32 	%r0, %alo, %blo, %clo;
	madc.hi.cc.u32 	%r1, %alo, %blo, %chi;
	madc.hi.u32 	%r2, %alo, %bhi, 0;
	mad.lo.cc.u32 	%r1, %alo, %bhi, %r1;
	madc.hi.cc.u32 	%r2, %ahi, %blo, %r2;
	madc.hi.u32 	%r3, %ahi, %bhi, 0;
	mad.lo.cc.u32 	%r1, %ahi, %blo, %r1;
	madc.lo.cc.u32 	%r2, %ahi, %bhi, %r2;
	addc.u32 	%r3, %r3, 0;
	mov.b64 	%rd28, {%r0,%r1};
	mov.b64 	%rd70, {%r2,%r3};
	}
	st.local.u64 	[%rd23], %rd28;
	add.s32 	%r44, %r44, 1;
	add.s32 	%r43, %r43, 1;
	add.s32 	%r42, %r42, 1;
	setp.ne.s32 	%p4, %r43, -15;
	mov.u32 	%r45, %r6;
	@%p4 bra 	$L__BB2_3;
$L__BB2_4:
	cvt.s64.s32 	%rd29, %r45;
	cvt.u64.u32 	%rd30, %r4;
	add.s64 	%rd31, %rd30, %rd29;
	shl.b64 	%rd32, %rd31, 3;
	add.s64 	%rd33, %rd1, %rd32;
	st.local.u64 	[%rd33+-120], %rd70;
	and.b32  	%r15, %r2, 63;
	ld.local.u64 	%rd72, [%rd1+16];
	ld.local.u64 	%rd71, [%rd1+24];
	setp.eq.s32 	%p5, %r15, 0;
	@%p5 bra 	$L__BB2_6;
	shl.b64 	%rd34, %rd71, %r15;
	shr.u64 	%rd35, %rd72, 1;
	xor.b32  	%r24, %r15, 63;
	shr.u64 	%rd36, %rd35, %r24;
	or.b64  	%rd71, %rd34, %rd36;
	ld.local.u64 	%rd37, [%rd1+8];
	shl.b64 	%rd38, %rd72, %r15;
	shr.u64 	%rd39, %rd37, 1;
	shr.u64 	%rd40, %rd39, %r24;
	or.b64  	%rd72, %rd38, %rd40;
$L__BB2_6:
	and.b32  	%r25, %r1, -2147483648;
	shr.u64 	%rd41, %rd71, 62;
	cvt.u32.u64 	%r26, %rd41;
	mov.b64 	{%r27, %r28}, %rd71;
	mov.b64 	{%r29, %r30}, %rd72;
	shf.l.wrap.b32 	%r31, %r30, %r27, 2;
	shf.l.wrap.b32 	%r32, %r27, %r28, 2;
	mov.b64 	%rd42, {%r31, %r32};
	shl.b64 	%rd43, %rd72, 2;
	shr.u64 	%rd44, %rd42, 63;
	cvt.u32.u64 	%r33, %rd44;
	add.s32 	%r34, %r33, %r26;
	setp.eq.s32 	%p6, %r25, 0;
	neg.s32 	%r35, %r34;
	selp.b32 	%r46, %r34, %r35, %p6;
	setp.gt.s64 	%p7, %rd42, -1;
	mov.b64 	%rd45, 0;
	{
	.reg .u32 %r0, %r1, %r2, %r3, %a0, %a1, %a2, %a3, %b0, %b1, %b2, %b3;
	mov.b64 	{%a0,%a1}, %rd45;
	mov.b64 	{%a2,%a3}, %rd45;
	mov.b64 	{%b0,%b1}, %rd43;
	mov.b64 	{%b2,%b3}, %rd42;
	sub.cc.u32 	%r0, %a0, %b0;
	subc.cc.u32 	%r1, %a1, %b1;
	subc.cc.u32 	%r2, %a2, %b2;
	subc.u32 	%r3, %a3, %b3;
	mov.b64 	%rd46, {%r0,%r1};
	mov.b64 	%rd47, {%r2,%r3};
	}
	xor.b32  	%r36, %r25, -2147483648;
	selp.b64 	%rd73, %rd42, %rd47, %p7;
	selp.b64 	%rd14, %rd43, %rd46, %p7;
	selp.b32 	%r17, %r25, %r36, %p7;
	clz.b64 	%r37, %rd73;
	cvt.u64.u32 	%rd15, %r37;
	setp.eq.s32 	%p8, %r37, 0;
	@%p8 bra 	$L__BB2_8;
	cvt.u32.u64 	%r38, %rd15;
	and.b32  	%r39, %r38, 63;
	shl.b64 	%rd48, %rd73, %r39;
	shr.u64 	%rd49, %rd14, 1;
	not.b32 	%r40, %r38;
	and.b32  	%r41, %r40, 63;
	shr.u64 	%rd50, %rd49, %r41;
	or.b64  	%rd73, %rd48, %rd50;
$L__BB2_8:
	mov.b64 	%rd51, -3958705157555305931;
	{
	.reg .u32 %r0, %r1, %r2, %r3, %alo, %ahi, %blo, %bhi;
	mov.b64 	{%alo,%ahi}, %rd73;
	mov.b64 	{%blo,%bhi}, %rd51;
	mul.lo.u32 	%r0, %alo, %blo;
	mul.hi.u32 	%r1, %alo, %blo;
	mad.lo.cc.u32 	%r1, %alo, %bhi, %r1;
	madc.hi.u32 	%r2, %alo, %bhi, 0;
	mad.lo.cc.u32 	%r1, %ahi, %blo, %r1;
	madc.hi.cc.u32 	%r2, %ahi, %blo, %r2;
	madc.hi.u32 	%r3, %ahi, %bhi, 0;
	mad.lo.cc.u32 	%r2, %ahi, %bhi, %r2;
	addc.u32 	%r3, %r3, 0;
	mov.b64 	%rd52, {%r0,%r1};
	mov.b64 	%rd53, {%r2,%r3};
	}
	setp.gt.s64 	%p9, %rd53, 0;
	{
	.reg .u32 %r0, %r1, %r2, %r3, %a0, %a1, %a2, %a3, %b0, %b1, %b2, %b3;
	mov.b64 	{%a0,%a1}, %rd52;
	mov.b64 	{%a2,%a3}, %rd53;
	mov.b64 	{%b0,%b1}, %rd52;
	mov.b64 	{%b2,%b3}, %rd53;
	add.cc.u32 	%r0, %a0, %b0;
	addc.cc.u32 	%r1, %a1, %b1;
	addc.cc.u32 	%r2, %a2, %b2;
	addc.u32 	%r3, %a3, %b3;
	mov.b64 	%rd54, {%r0,%r1};
	mov.b64 	%rd55, {%r2,%r3};
	}
	selp.b64 	%rd56, %rd55, %rd53, %p9;
	selp.s64 	%rd57, -1, 0, %p9;
	sub.s64 	%rd58, %rd57, %rd15;
	cvt.u64.u32 	%rd59, %r17;
	shl.b64 	%rd60, %rd59, 32;
	add.s64 	%rd61, %rd56, 1;
	shr.u64 	%rd62, %rd61, 10;
	add.s64 	%rd63, %rd62, 1;
	shr.u64 	%rd64, %rd63, 1;
	shl.b64 	%rd65, %rd58, 52;
	add.s64 	%rd66, %rd65, %rd64;
	add.s64 	%rd67, %rd66, 4602678819172646912;
	or.b64  	%rd68, %rd67, %rd60;
	mov.b64 	%fd4, %rd68;
$L__BB2_9:
	st.param.f64 	[func_retval0], %fd4;
	st.param.b32 	[func_retval0+8], %r46;
	ret;

}
.func  (.param .b64 func_retval0) __internal_accurate_pow(
	.param .b64 __internal_accurate_pow_param_0
)
{
	.reg .pred 	%p<8>;
	.reg .b32 	%r<49>;
	.reg .b32 	%f<3>;
	.reg .b64 	%fd<109>;

	ld.param.f64 	%fd10, [__internal_accurate_pow_param_0];
	{
	.reg .b32 %temp; 
	mov.b64 	{%temp, %r46}, %fd10;
	}
	{
	.reg .b32 %temp; 
	mov.b64 	{%r45, %temp}, %fd10;
	}
	shr.u32 	%r47, %r46, 20;
	setp.gt.u32 	%p1, %r46, 1048575;
	@%p1 bra 	$L__BB3_2;
	mul.f64 	%fd11, %fd10, 0d4350000000000000;
	{
	.reg .b32 %temp; 
	mov.b64 	{%temp, %r46}, %fd11;
	}
	{
	.reg .b32 %temp; 
	mov.b64 	{%r45, %temp}, %fd11;
	}
	shr.u32 	%r16, %r46, 20;
	add.s32 	%r47, %r16, -54;
$L__BB3_2:
	add.s32 	%r48, %r47, -1023;
	and.b32  	%r17, %r46, -2146435073;
	or.b32  	%r18, %r17, 1072693248;
	mov.b64 	%fd107, {%r45, %r18};
	setp.lt.u32 	%p2, %r18, 1073127583;
	@%p2 bra 	$L__BB3_4;
	{
	.reg .b32 %temp; 
	mov.b64 	{%r19, %temp}, %fd107;
	}
	{
	.reg .b32 %temp; 
	mov.b64 	{%temp, %r20}, %fd107;
	}
	add.s32 	%r21, %r20, -1048576;
	mov.b64 	%fd107, {%r19, %r21};
	add.s32 	%r48, %r47, -1022;
$L__BB3_4:
	add.f64 	%fd12, %fd107, 0dBFF0000000000000;
	add.f64 	%fd13, %fd107, 0d3FF0000000000000;
	rcp.approx.ftz.f64 	%fd14, %fd13;
	neg.f64 	%fd15, %fd13;
	fma.rn.f64 	%fd16, %fd15, %fd14, 0d3FF0000000000000;
	fma.rn.f64 	%fd17, %fd16, %fd16, %fd16;
	fma.rn.f64 	%fd18, %fd17, %fd14, %fd14;
	mul.f64 	%fd19, %fd12, %fd18;
	fma.rn.f64 	%fd20, %fd12, %fd18, %fd19;
	mul.f64 	%fd21, %fd20, %fd20;
	fma.rn.f64 	%fd22, %fd21, 0d3EB0F5FF7D2CAFE2, 0d3ED0F5D241AD3B5A;
	fma.rn.f64 	%fd23, %fd22, %fd21, 0d3EF3B20A75488A3F;
	fma.rn.f64 	%fd24, %fd23, %fd21, 0d3F1745CDE4FAECD5;
	fma.rn.f64 	%fd25, %fd24, %fd21, 0d3F3C71C7258A578B;
	fma.rn.f64 	%fd26, %fd25, %fd21, 0d3F6249249242B910;
	fma.rn.f64 	%fd27, %fd26, %fd21, 0d3F89999999999DFB;
	sub.f64 	%fd28, %fd12, %fd20;
	add.f64 	%fd29, %fd28, %fd28;
	neg.f64 	%fd30, %fd20;
	fma.rn.f64 	%fd31, %fd30, %fd12, %fd29;
	mul.f64 	%fd32, %fd18, %fd31;
	fma.rn.f64 	%fd33, %fd21, %fd27, 0d3FB5555555555555;
	mov.f64 	%fd34, 0d3FB5555555555555;
	sub.f64 	%fd35, %fd34, %fd33;
	fma.rn.f64 	%fd36, %fd21, %fd27, %fd35;
	add.f64 	%fd37, %fd36, 0dBC46A4CB00B9E7B0;
	add.f64 	%fd38, %fd33, %fd37;
	sub.f64 	%fd39, %fd33, %fd38;
	add.f64 	%fd40, %fd37, %fd39;
	mul.rn.f64 	%fd41, %fd20, %fd20;
	neg.f64 	%fd42, %fd41;
	fma.rn.f64 	%fd43, %fd20, %fd20, %fd42;
	{
	.reg .b32 %temp; 
	mov.b64 	{%r22, %temp}, %fd32;
	}
	{
	.reg .b32 %temp; 
	mov.b64 	{%temp, %r23}, %fd32;
	}
	add.s32 	%r24, %r23, 1048576;
	mov.b64 	%fd44, {%r22, %r24};
	fma.rn.f64 	%fd45, %fd20, %fd44, %fd43;
	mul.rn.f64 	%fd46, %fd41, %fd20;
	neg.f64 	%fd47, %fd46;
	fma.rn.f64 	%fd48, %fd41, %fd20, %fd47;
	fma.rn.f64 	%fd49, %fd41, %fd32, %fd48;
	fma.rn.f64 	%fd50, %fd45, %fd20, %fd49;
	mul.rn.f64 	%fd51, %fd38, %fd46;
	neg.f64 	%fd52, %fd51;
	fma.rn.f64 	%fd53, %fd38, %fd46, %fd52;
	fma.rn.f64 	%fd54, %fd38, %fd50, %fd53;
	fma.rn.f64 	%fd55, %fd40, %fd46, %fd54;
	add.f64 	%fd56, %fd51, %fd55;
	sub.f64 	%fd57, %fd51, %fd56;
	add.f64 	%fd58, %fd55, %fd57;
	add.f64 	%fd59, %fd20, %fd56;
	sub.f64 	%fd60, %fd20, %fd59;
	add.f64 	%fd61, %fd56, %fd60;
	add.f64 	%fd62, %fd58, %fd61;
	add.f64 	%fd63, %fd32, %fd62;
	add.f64 	%fd64, %fd59, %fd63;
	sub.f64 	%fd65, %fd59, %fd64;
	add.f64 	%fd66, %fd63, %fd65;
	xor.b32  	%r25, %r48, -2147483648;
	mov.b32 	%r26, 1127219200;
	mov.b64 	%fd67, {%r25, %r26};
	mov.b32 	%r27, -2147483648;
	mov.b64 	%fd68, {%r27, %r26};
	sub.f64 	%fd69, %fd67, %fd68;
	fma.rn.f64 	%fd70, %fd69, 0d3FE62E42FEFA39EF, %fd64;
	fma.rn.f64 	%fd71, %fd69, 0dBFE62E42FEFA39EF, %fd70;
	sub.f64 	%fd72, %fd71, %fd64;
	sub.f64 	%fd73, %fd66, %fd72;
	fma.rn.f64 	%fd74, %fd69, 0d3C7ABC9E3B39803F, %fd73;
	add.f64 	%fd75, %fd70, %fd74;
	sub.f64 	%fd76, %fd70, %fd75;
	add.f64 	%fd77, %fd74, %fd76;
	mov.f64 	%fd78, 0d3FD5555555555555;
	{
	.reg .b32 %temp; 
	mov.b64 	{%temp, %r28}, %fd78;
	}
	{
	.reg .b32 %temp; 
	mov.b64 	{%r29, %temp}, %fd78;
	}
	shl.b32 	%r30, %r28, 1;
	setp.gt.u32 	%p3, %r30, -33554433;
	and.b32  	%r31, %r28, -15728641;
	selp.b32 	%r32, %r31, %r28, %p3;
	mov.b64 	%fd79, {%r29, %r32};
	mul.rn.f64 	%fd80, %fd75, %fd79;
	neg.f64 	%fd81, %fd80;
	fma.rn.f64 	%fd82, %fd75, %fd79, %fd81;
	fma.rn.f64 	%fd83, %fd77, %fd79, %fd82;
	add.f64 	%fd4, %fd80, %fd83;
	sub.f64 	%fd84, %fd80, %fd4;
	add.f64 	%fd5, %fd83, %fd84;
	fma.rn.f64 	%fd85, %fd4, 0d3FF71547652B82FE, 0d4338000000000000;
	{
	.reg .b32 %temp; 
	mov.b64 	{%r13, %temp}, %fd85;
	}
	mov.f64 	%fd86, 0dC338000000000000;
	add.rn.f64 	%fd87, %fd85, %fd86;
	fma.rn.f64 	%fd88, %fd87, 0dBFE62E42FEFA39EF, %fd4;
	fma.rn.f64 	%fd89, %fd87, 0dBC7ABC9E3B39803F, %fd88;
	fma.rn.f64 	%fd90, %fd89, 0d3E5ADE1569CE2BDF, 0d3E928AF3FCA213EA;
	fma.rn.f64 	%fd91, %fd90, %fd89, 0d3EC71DEE62401315;
	fma.rn.f64 	%fd92, %fd91, %fd89, 0d3EFA01997C89EB71;
	fma.rn.f64 	%fd93, %fd92, %fd89, 0d3F2A01A014761F65;
	fma.rn.f64 	%fd94, %fd93, %fd89, 0d3F56C16C1852B7AF;
	fma.rn.f64 	%fd95, %fd94, %fd89, 0d3F81111111122322;
	fma.rn.f64 	%fd96, %fd95, %fd89, 0d3FA55555555502A1;
	fma.rn.f64 	%fd97, %fd96, %fd89, 0d3FC5555555555511;
	fma.rn.f64 	%fd98, %fd97, %fd89, 0d3FE000000000000B;
	fma.rn.f64 	%fd99, %fd98, %fd89, 0d3FF0000000000000;
	fma.rn.f64 	%fd100, %fd99, %fd89, 0d3FF0000000000000;
	{
	.reg .b32 %temp; 
	mov.b64 	{%r14, %temp}, %fd100;
	}
	{
	.reg .b32 %temp; 
	mov.b64 	{%temp, %r15}, %fd100;
	}
	shl.b32 	%r33, %r13, 20;
	add.s32 	%r34, %r33, %r15;
	mov.b64 	%fd108, {%r14, %r34};
	{
	.reg .b32 %temp; 
	mov.b64 	{%temp, %r35}, %fd4;
	}
	mov.b32 	%f2, %r35;
	abs.f32 	%f1, %f2;
	setp.lt.f32 	%p4, %f1, 0f4086232B;
	@%p4 bra 	$L__BB3_7;
	setp.lt.f64 	%p5, %fd4, 0d0000000000000000;
	add.f64 	%fd101, %fd4, 0d7FF0000000000000;
	selp.f64 	%fd108, 0d0000000000000000, %fd101, %p5;
	setp.geu.f32 	%p6, %f1, 0f40874800;
	@%p6 bra 	$L__BB3_7;
	shr.u32 	%r36, %r13, 31;
	add.s32 	%r37, %r13, %r36;
	shr.s32 	%r38, %r37, 1;
	shl.b32 	%r39, %r38, 20;
	add.s32 	%r40, %r15, %r39;
	mov.b64 	%fd102, {%r14, %r40};
	sub.s32 	%r41, %r13, %r38;
	shl.b32 	%r42, %r41, 20;
	add.s32 	%r43, %r42, 1072693248;
	mov.b32 	%r44, 0;
	mov.b64 	%fd103, {%r44, %r43};
	mul.f64 	%fd108, %fd103, %fd102;
$L__BB3_7:
	abs.f64 	%fd104, %fd108;
	setp.eq.f64 	%p7, %fd104, 0d7FF0000000000000;
	fma.rn.f64 	%fd105, %fd108, %fd5, %fd108;
	selp.f64 	%fd106, %fd108, %fd105, %p7;
	st.param.f64 	[func_retval0], %fd106;
	ret;

}


// ===== COMPILED SASS (sm_100) =====

	.target	sm_100

	.elftype	@"ET_EXEC"


//--------------------- .note.nv.tkinfo           --------------------------
	.section	.note.nv.tkinfo,"",@"SHT_NOTE"
	.sectionflags	@"SHF_NOTE_NV_TKINFO"
	.tkinfo
        /*0018*/ 	.word	0x00000002
        /*0030*/ 	.string	""
        /*0030*/ 	.string	"ptxas"
        /*0030*/ 	.string	"Cuda compilation tools, release 13.0, V13.0.88"
        /*0030*/ 	.string	"Build cuda_13.0.r13.0/compiler.36424714_0"
        /*0030*/ 	.string	"-arch sm_100 -m 64 "



//--------------------- .note.nv.cuinfo           --------------------------
	.section	.note.nv.cuinfo,"",@"SHT_NOTE"
	.sectionflags	@"SHF_NOTE_NV_CUINFO"
        /*0018*/ 	.short	0x0002
        /*001a*/ 	.short	0x0064
        /*001c*/ 	.short	0x0082
	.zero		2


//--------------------- .nv.info                  --------------------------
	.section	.nv.info,"",@"SHT_CUDA_INFO"
	.align	4


	//----- nvinfo : EIATTR_REGCOUNT
	.align		4
        /*0000*/ 	.byte	0x04, 0x2f
        /*0002*/ 	.short	(.L_3 - .L_2)
	.align		4
.L_2:
        /*0004*/ 	.word	index@(_Z27test_kernel_neighbor_accessPdS_S_ii)
        /*0008*/ 	.word	0x00000020


	//----- nvinfo : EIATTR_FRAME_SIZE
	.align		4
.L_3:
        /*000c*/ 	.byte	0x04, 0x11
        /*000e*/ 	.short	(.L_5 - .L_4)
	.align		4
.L_4:
        /*0010*/ 	.word	index@(_Z27test_kernel_neighbor_accessPdS_S_ii)
        /*0014*/ 	.word	0x00000000


	//----- nvinfo : EIATTR_REGCOUNT
	.align		4
.L_5:
        /*0018*/ 	.byte	0x04, 0x2f
        /*001a*/ 	.short	(.L_7 - .L_6)
	.align		4
.L_6:
        /*001c*/ 	.word	index@(_Z23test_kernel_elementwisePdS_ii)
        /*0020*/ 	.word	0x0000001e


	//----- nvinfo : EIATTR_FRAME_SIZE
	.align		4
.L_7:
        /*0024*/ 	.byte	0x04, 0x11
        /*0026*/ 	.short	(.L_9 - .L_8)
	.align		4
.L_8:
        /*0028*/ 	.word	index@($_Z23test_kernel_elementwisePdS_ii$__internal_trig_reduction_slowpathd)
        /*002c*/ 	.word	0x00000028


	//----- nvinfo : EIATTR_FRAME_SIZE
	.align		4
.L_9:
        /*0030*/ 	.byte	0x04, 0x11
        /*0032*/ 	.short	(.L_11 - .L_10)
	.align		4
.L_10:
        /*0034*/ 	.word	index@($_Z23test_kernel_elementwisePdS_ii$__internal_accurate_pow)
        /*0038*/ 	.word	0x00000028


	//----- nvinfo : EIATTR_FRAME_SIZE
	.align		4
.L_11:
        /*003c*/ 	.byte	0x04, 0x11
        /*003e*/ 	.short	(.L_13 - .L_12)
	.align		4
.L_12:
        /*0040*/ 	.word	index@(_Z23test_kernel_elementwisePdS_ii)
        /*0044*/ 	.word	0x00000028


	//----- nvinfo : EIATTR_MIN_STACK_SIZE
	.align		4
.L_13:
        /*0048*/ 	.byte	0x04, 0x12
        /*004a*/ 	.short	(.L_15 - .L_14)
	.align		4
.L_14:
        /*004c*/ 	.word	index@(_Z23test_kernel_elementwisePdS_ii)
        /*0050*/ 	.word	0x00000028


	//----- nvinfo : EIATTR_MIN_STACK_SIZE
	.align		4
.L_15:
        /*0054*/ 	.byte	0x04, 0x12
        /*0056*/ 	.short	(.L_17 - .L_16)
	.align		4
.L_16:
        /*0058*/ 	.word	index@(_Z27test_kernel_neighbor_accessPdS_S_ii)
        /*005c*/ 	.word	0x00000000
.L_17:


//--------------------- .nv.compat                --------------------------
	.section	.nv.compat,"",@"SHT_CUDA_COMPAT_INFO"
	.align	4
        /*0000*/ 	.byte	0x02, 0x09, 0x00, 0x00, 0x02, 0x02, 0x01, 0x00, 0x02, 0x05, 0x05, 0x00, 0x03, 0x07, 0x01, 0x01
        /*0010*/ 	.byte	0x02, 0x03, 0x00, 0x00, 0x02, 0x06, 0x01, 0x00, 0x04, 0x0b, 0x08, 0x00, 0x01, 0x00, 0x00, 0x00
        /*0020*/ 	.byte	0x00, 0x00, 0x00, 0x00


//--------------------- .nv.info._Z23test_kernel_elementwisePdS_ii --------------------------
	.section	.nv.info._Z23test_kernel_elementwisePdS_ii,"",@"SHT_CUDA_INFO"
	.sectionflags	@""
	.align	4


	//----- nvinfo : EIATTR_CUDA_API_VERSION
	.align		4
        /*0000*/ 	.byte	0x04, 0x37
        /*0002*/ 	.short	(.L_19 - .L_18)
.L_18:
        /*0004*/ 	.word	0x00000082


	//----- nvinfo : EIATTR_KPARAM_INFO
	.align		4
.L_19:
        /*0008*/ 	.byte	0x04, 0x17
        /*000a*/ 	.short	(.L_21 - .L_20)
.L_20:
        /*000c*/ 	.word	0x00000000
        /*0010*/ 	.short	0x0003
        /*0012*/ 	.short	0x0014
        /*0014*/ 	.byte	0x00, 0xf0, 0x11, 0x00


	//----- nvinfo : EIATTR_KPARAM_INFO
	.align		4
.L_21:
        /*0018*/ 	.byte	0x04, 0x17
        /*001a*/ 	.short	(.L_23 - .L_22)
.L_22:
        /*001c*/ 	.word	0x00000000
        /*0020*/ 	.short	0x0002
        /*0022*/ 	.short	0x0010
        /*0024*/ 	.byte	0x00, 0xf0, 0x11, 0x00


	//----- nvinfo : EIATTR_KPARAM_INFO
	.align		4
.L_23:
        /*0028*/ 	.byte	0x04, 0x17
        /*002a*/ 	.short	(.L_25 - .L_24)
.L_24:
        /*002c*/ 	.word	0x00000000
        /*0030*/ 	.short	0x0001
        /*0032*/ 	.short	0x0008
        /*0034*/ 	.byte	0x00, 0xf5, 0x21, 0x00


	//----- nvinfo : EIATTR_KPARAM_INFO
	.align		4
.L_25:
        /*0038*/ 	.byte	0x04, 0x17
        /*003a*/ 	.short	(.L_27 - .L_26)
.L_26:
        /*003c*/ 	.word	0x00000000
        /*0040*/ 	.short	0x0000
        /*0042*/ 	.short	0x0000
        /*0044*/ 	.byte	0x00, 0xf5, 0x21, 0x00


	//----- nvinfo : EIATTR_SPARSE_MMA_MASK
	.align		4
.L_27:
        /*0048*/ 	.byte	0x03, 0x50
        /*004a*/ 	.short	0x0000


	//----- nvinfo : EIATTR_MAXREG_COUNT
	.align		4
        /*004c*/ 	.byte	0x03, 0x1b
        /*004e*/ 	.short	0x00ff


	//----- nvinfo : EIATTR_MERCURY_ISA_VERSION
	.align		4
        /*0050*/ 	.byte	0x03, 0x5f
        /*0052*/ 	.short	0x0101


	//----- nvinfo : EIATTR_VRC_CTA_INIT_COUNT
	.align		4
        /*0054*/ 	.byte	0x02, 0x4a
	.zero		1
	.zero		1


	//----- nvinfo : EIATTR_EXIT_INSTR_OFFSETS
	.align		4
        /*0058*/ 	.byte	0x04, 0x1c
        /*005a*/ 	.short	(.L_29 - .L_28)


	//   ....[0]....
.L_28:
        /*005c*/ 	.word	0x000000d0


	//   ....[1]....
        /*0060*/ 	.word	0x000006e0


	//----- nvinfo : EIATTR_CRS_STACK_SIZE
	.align		4
.L_29:
        /*0064*/ 	.byte	0x04, 0x1e
        /*0066*/ 	.short	(.L_31 - .L_30)
.L_30:
        /*0068*/ 	.word	0x00000000


	//----- nvinfo : EIATTR_CBANK_PARAM_SIZE
	.align		4
.L_31:
        /*006c*/ 	.byte	0x03, 0x19
        /*006e*/ 	.short	0x0018


	//----- nvinfo : EIATTR_PARAM_CBANK
	.align		4
        /*0070*/ 	.byte	0x04, 0x0a
        /*0072*/ 	.short	(.L_33 - .L_32)
	.align		4
.L_32:
        /*0074*/ 	.word	index@(.nv.constant0._Z23test_kernel_elementwisePdS_ii)
        /*0078*/ 	.short	0x0380
        /*007a*/ 	.short	0x0018


	//----- nvinfo : EIATTR_SW_WAR
	.align		4
.L_33:
        /*007c*/ 	.byte	0x04, 0x36
        /*007e*/ 	.short	(.L_35 - .L_34)
.L_34:
        /*0080*/ 	.word	0x00000008
.L_35:


//--------------------- .nv.info._Z27test_kernel_neighbor_accessPdS_S_ii --------------------------
	.section	.nv.info._Z27test_kernel_neighbor_accessPdS_S_ii,"",@"SHT_CUDA_INFO"
	.sectionflags	@""
	.align	4


	//----- nvinfo : EIATTR_CUDA_API_VERSION
	.align		4
        /*0000*/ 	.byte	0x04, 0x37
        /*0002*/ 	.short	(.L_37 - .L_36)
.L_36:
        /*0004*/ 	.word	0x00000082


	//----- nvinfo : EIATTR_KPARAM_INFO
	.align		4
.L_37:
        /*0008*/ 	.byte	0x04, 0x17
        /*000a*/ 	.short	(.L_39 - .L_38)
.L_38:
        /*000c*/ 	.word	0x00000000
        /*0010*/ 	.short	0x0004
        /*0012*/ 	.short	0x001c
        /*0014*/ 	.byte	0x00, 0xf0, 0x11, 0x00


	//----- nvinfo : EIATTR_KPARAM_INFO
	.align		4
.L_39:
        /*0018*/ 	.byte	0x04, 0x17
        /*001a*/ 	.short	(.L_41 - .L_40)
.L_40:
        /*001c*/ 	.word	0x00000000
        /*0020*/ 	.short	0x0003
        /*0022*/ 	.short	0x0018
        /*0024*/ 	.byte	0x00, 0xf0, 0x11, 0x00


	//----- nvinfo : EIATTR_KPARAM_INFO
	.align		4
.L_41:
        /*0028*/ 	.byte	0x04, 0x17
        /*002a*/ 	.short	(.L_43 - .L_42)
.L_42:
        /*002c*/ 	.word	0x00000000
        /*0030*/ 	.short	0x0002
        /*0032*/ 	.short	0x0010
        /*0034*/ 	.byte	0x00, 0xf5, 0x21, 0x00


	//----- nvinfo : EIATTR_KPARAM_INFO
	.align		4
.L_43:
        /*0038*/ 	.byte	0x04, 0x17
        /*003a*/ 	.short	(.L_45 - .L_44)
.L_44:
        /*003c*/ 	.word	0x00000000
        /*0040*/ 	.short	0x0001
        /*0042*/ 	.short	0x0008
        /*0044*/ 	.byte	0x00, 0xf5, 0x21, 0x00


	//----- nvinfo : EIATTR_KPARAM_INFO
	.align		4
.L_45:
        /*0048*/ 	.byte	0x04, 0x17
        /*004a*/ 	.short	(.L_47 - .L_46)
.L_46:
        /*004c*/ 	.word	0x00000000
        /*0050*/ 	.short	0x0000
        /*0052*/ 	.short	0x0000
        /*0054*/ 	.byte	0x00, 0xf5, 0x21, 0x00


	//----- nvinfo : EIATTR_SPARSE_MMA_MASK
	.align		4
.L_47:
        /*0058*/ 	.byte	0x03, 0x50
        /*005a*/ 	.short	0x0000


	//----- nvinfo : EIATTR_MAXREG_COUNT
	.align		4
        /*005c*/ 	.byte	0x03, 0x1b
        /*005e*/ 	.short	0x00ff


	//----- nvinfo : EIATTR_MERCURY_ISA_VERSION
	.align		4
        /*0060*/ 	.byte	0x03, 0x5f
        /*0062*/ 	.short	0x0101


	//----- nvinfo : EIATTR_VRC_CTA_INIT_COUNT
	.align		4
        /*0064*/ 	.byte	0x02, 0x4a
	.zero		1
	.zero		1


	//----- nvinfo : EIATTR_EXIT_INSTR_OFFSETS
	.align		4
        /*0068*/ 	.byte	0x04, 0x1c
        /*006a*/ 	.short	(.L_49 - .L_48)


	//   ....[0]....
.L_48:
        /*006c*/ 	.word	0x000000c0


	//   ....[1]....
        /*0070*/ 	.word	0x00000940


	//----- nvinfo : EIATTR_CBANK_PARAM_SIZE
	.align		4
.L_49:
        /*0074*/ 	.byte	0x03, 0x19
        /*0076*/ 	.short	0x0020


	//----- nvinfo : EIATTR_PARAM_CBANK
	.align		4
        /*0078*/ 	.byte	0x04, 0x0a
        /*007a*/ 	.short	(.L_51 - .L_50)
	.align		4
.L_50:
        /*007c*/ 	.word	index@(.nv.constant0._Z27test_kernel_neighbor_accessPdS_S_ii)
        /*0080*/ 	.short	0x0380
        /*0082*/ 	.short	0x0020


	//----- nvinfo : EIATTR_SW_WAR
	.align		4
.L_51:
        /*0084*/ 	.byte	0x04, 0x36
        /*0086*/ 	.short	(.L_53 - .L_52)
.L_52:
        /*0088*/ 	.word	0x00000008
.L_53:


//--------------------- .nv.callgraph             --------------------------
	.section	.nv.callgraph,"",@"SHT_CUDA_CALLGRAPH"
	.align	4
	.sectionentsize	8
	.align		4
        /*0000*/ 	.word	0x00000000
	.align		4
        /*0004*/ 	.word	0xffffffff
	.align		4
        /*0008*/ 	.word	0x00000000
	.align		4
        /*000c*/ 	.word	0xfffffffe
	.align		4
        /*0010*/ 	.word	0x00000000
	.align		4
        /*0014*/ 	.word	0xfffffffd
	.align		4
        /*0018*/ 	.word	0x00000000
	.align		4
        /*001c*/ 	.word	0xfffffffc


//--------------------- .nv.constant4             --------------------------
	.section	.nv.constant4,"a",@progbits
	.align	8
	.align		8
.nv.constant4:
        /*0000*/ 	.dword	__cudart_i2opi_d
	.align		8
        /*0008*/ 	.dword	__cudart_sin_cos_coeffs


//--------------------- .text._Z23test_kernel_elementwisePdS_ii --------------------------
	.section	.text._Z23test_kernel_elementwisePdS_ii,"ax",@progbits
	.align	128
        .global         _Z23test_kernel_elementwisePdS_ii
        .type           _Z23test_kernel_elementwisePdS_ii,@function
        .size           _Z23test_kernel_elementwisePdS_ii,(.L_x_18 - _Z23test_kernel_elementwisePdS_ii)
        .other          _Z23test_kernel_elementwisePdS_ii,@"STO_CUDA_ENTRY STV_DEFAULT"
_Z23test_kernel_elementwisePdS_ii:
.text._Z23test_kernel_elementwisePdS_ii:
[----:B------:R-:W0:Y:S01]  /*0000*/  LDC R1, c[0x0][0x37c] ;  /* 0x0000df00ff017b82 */ /* 0x000e220000000800 */
[----:B------:R-:W1:Y:S07]  /*0010*/  S2R R3, SR_TID.X ;  /* 0x0000000000037919 */ /* 0x000e6e0000002100 */
[----:B------:R-:W1:Y:S01]  /*0020*/  S2UR UR4, SR_CTAID.X ;  /* 0x00000000000479c3 */ /* 0x000e620000002500 */
[----:B------:R-:W2:Y:S01]  /*0030*/  LDCU.64 UR6, c[0x0][0x390] ;  /* 0x00007200ff0677ac */ /* 0x000ea20008000a00 */
[----:B0-----:R-:W-:Y:S01]  /*0040*/  VIADD R1, R1, 0xffffffd8 ;  /* 0xffffffd801017836 */ /* 0x001fe20000000000 */
[----:B------:R-:W0:Y:S05]  /*0050*/  S2R R0, SR_TID.Y ;  /* 0x0000000000007919 */ /* 0x000e2a0000002200 */
[----:B------:R-:W1:Y:S08]  /*0060*/  LDC R8, c[0x0][0x360] ;  /* 0x0000d800ff087b82 */ /* 0x000e700000000800 */
[----:B------:R-:W0:Y:S08]  /*0070*/  S2UR UR5, SR_CTAID.Y ;  /* 0x00000000000579c3 */ /* 0x000e300000002600 */
[----:B------:R-:W0:Y:S01]  /*0080*/  LDC R5, c[0x0][0x364] ;  /* 0x0000d900ff057b82 */ /* 0x000e220000000800 */
[----:B-1----:R-:W-:-:S05]  /*0090*/  IMAD R8, R8, UR4, R3 ;  /* 0x0000000408087c24 */ /* 0x002fca000f8e0203 */
[----:B--2---:R-:W-:Y:S01]  /*00a0*/  ISETP.GE.AND P0, PT, R8, UR7, PT ;  /* 0x0000000708007c0c */ /* 0x004fe2000bf06270 */
[----:B0-----:R-:W-:-:S05]  /*00b0*/  IMAD R5, R5, UR5, R0 ;  /* 0x0000000505057c24 */ /* 0x001fca000f8e0200 */
[----:B------:R-:W-:-:S13]  /*00c0*/  ISETP.GE.OR P0, PT, R5, UR6, P0 ;  /* 0x0000000605007c0c */ /* 0x000fda0008706670 */
[----:B------:R-:W-:Y:S05]  /*00d0*/  @P0 EXIT ;  /* 0x000000000000094d */ /* 0x000fea0003800000 */
[----:B------:R-:W0:Y:S01]  /*00e0*/  LDC.64 R2, c[0x0][0x380] ;  /* 0x0000e000ff027b82 */ /* 0x000e220000000a00 */
[----:B------:R-:W1:Y:S01]  /*00f0*/  LDCU.64 UR4, c[0x0][0x358] ;  /* 0x00006b00ff0477ac */ /* 0x000e620008000a00 */
[----:B------:R-:W-:-:S04]  /*0100*/  IMAD R8, R5, UR7, R8 ;  /* 0x0000000705087c24 */ /* 0x000fc8000f8e0208 */
[----:B0-----:R-:W-:-:S06]  /*0110*/  IMAD.WIDE R2, R8, 0x8, R2 ;  /* 0x0000000808027825 */ /* 0x001fcc00078e0202 */
[----:B-1----:R-:W2:Y:S01]  /*0120*/  LDG.E.64 R2, desc[UR4][R2.64] ;  /* 0x0000000402027981 */ /* 0x002ea2000c1e1b00 */
[----:B------:R-:W-:Y:S01]  /*0130*/  BSSY.RECONVERGENT B0, `(.L_x_0) ;  /* 0x000000c000007945 */ /* 0x000fe20003800200 */
[----:B--2---:R-:W-:-:S14]  /*0140*/  DSETP.NEU.AND P0, PT, R2, RZ, PT ;  /* 0x000000ff0200722a */ /* 0x004fdc0003f0d000 */
[----:B------:R-:W-:Y:S01]  /*0150*/  @!P0 CS2R R6, SRZ ;  /* 0x0000000000068805 */ /* 0x000fe2000001ff00 */
[----:B------:R-:W-:Y:S06]  /*0160*/  @!P0 BRA `(.L_x_1) ;  /* 0x0000000000208947 */ /* 0x000fec0003800000 */
[----:B------:R-:W-:Y:S01]  /*0170*/  DADD R4, -RZ, |R2| ;  /* 0x00000000ff047229 */ /* 0x000fe20000000502 */
[----:B------:R-:W-:Y:S01]  /*0180*/  BSSY.RECONVERGENT B1, `(.L_x_2) ;  /* 0x0000003000017945 */ /* 0x000fe20003800200 */
[----:B------:R-:W-:-:S09]  /*0190*/  MOV R0, 0x1b0 ;  /* 0x000001b000007802 */ /* 0x000fd20000000f00 */
[----:B------:R-:W-:Y:S05]  /*01a0*/  CALL.REL.NOINC `($_Z23test_kernel_elementwisePdS_ii$__internal_accurate_pow) ;  /* 0x0000000400507944 */ /* 0x000fea0003c00000 */
[----:B------:R-:W-:Y:S05]  /*01b0*/  BSYNC.RECONVERGENT B1 ;  /* 0x0000000000017941 */ /* 0x000fea0003800200 */
.L_x_2:
[----:B------:R-:W-:-:S04]  /*01c0*/  ISETP.GE.AND P0, PT, R3, RZ, PT ;  /* 0x000000ff0300720c */ /* 0x000fc80003f06270 */
[----:B------:R-:W-:Y:S02]  /*01d0*/  FSEL R6, R6, RZ, P0 ;  /* 0x000000ff06067208 */ /* 0x000fe40000000000 */
[----:B------:R-:W-:-:S07]  /*01e0*/  FSEL R7, R7, -QNAN , P0 ;  /* 0xfff8000007077808 */ /* 0x000fce0000000000 */
.L_x_1:
[----:B------:R-:W-:Y:S05]  /*01f0*/  BSYNC.RECONVERGENT B0 ;  /* 0x0000000000007941 */ /* 0x000fea0003800200 */
.L_x_0:
[----:B------:R-:W-:Y:S01]  /*0200*/  UMOV UR6, 0x55555555 ;  /* 0x5555555500067882 */ /* 0x000fe20000000000 */
[----:B------:R-:W-:Y:S01]  /*0210*/  UMOV UR7, 0x3fd55555 ;  /* 0x3fd5555500077882 */ /* 0x000fe20000000000 */
[----:B------:R-:W-:Y:S01]  /*0220*/  BSSY.RECONVERGENT B0, `(.L_x_3) ;  /* 0x000000b000007945 */ /* 0x000fe20003800200 */
[----:B------:R-:W-:-:S10]  /*0230*/  DADD R4, R2, UR6 ;  /* 0x0000000602047e29 */ /* 0x000fd40008000000 */
[----:B------:R-:W-:-:S04]  /*0240*/  LOP3.LUT R4, R5, 0x7ff00000, RZ, 0xc0, !PT ;  /* 0x7ff0000005047812 */ /* 0x000fc800078ec0ff */
[----:B------:R-:W-:-:S13]  /*0250*/  ISETP.NE.AND P0, PT, R4, 0x7ff00000, PT ;  /* 0x7ff000000400780c */ /* 0x000fda0003f05270 */
[----:B------:R-:W-:Y:S05]  /*0260*/  @P0 BRA `(.L_x_4) ;  /* 0x0000000000180947 */ /* 0x000fea0003800000 */
[----:B------:R-:W-:-:S14]  /*0270*/  DSETP.NAN.AND P0, PT, R2, R2, PT ;  /* 0x000000020200722a */ /* 0x000fdc0003f08000 */
[----:B------:R-:W-:Y:S01]  /*0280*/  @P0 DADD R6, R2, UR6 ;  /* 0x0000000602060e29 */ /* 0x000fe20008000000 */
[----:B------:R-:W-:Y:S10]  /*0290*/  @P0 BRA `(.L_x_4) ;  /* 0x00000000000c0947 */ /* 0x000ff40003800000 */
[----:B------:R-:W-:-:S14]  /*02a0*/  DSETP.NEU.AND P0, PT, |R2|, +INF , PT ;  /* 0x7ff000000200742a */ /* 0x000fdc0003f0d200 */
[----:B------:R-:W-:Y:S02]  /*02b0*/  @!P0 IMAD.MOV.U32 R6, RZ, RZ, 0x0 ;  /* 0x00000000ff068424 */ /* 0x000fe400078e00ff */
[----:B------:R-:W-:-:S07]  /*02c0*/  @!P0 IMAD.MOV.U32 R7, RZ, RZ, 0x7ff00000 ;  /* 0x7ff00000ff078424 */ /* 0x000fce00078e00ff */
.L_x_4:
[----:B------:R-:W-:Y:S05]  /*02d0*/  BSYNC.RECONVERGENT B0 ;  /* 0x0000000000007941 */ /* 0x000fea0003800200 */
.L_x_3:
[----:B------:R-:W-:Y:S01]  /*02e0*/  UMOV UR6, 0x47ae147b ;  /* 0x47ae147b00067882 */ /* 0x000fe20000000000 */
[----:B------:R-:W-:Y:S01]  /*02f0*/  UMOV UR7, 0x3f847ae1 ;  /* 0x3f847ae100077882 */ /* 0x000fe20000000000 */
[----:B------:R-:W-:Y:S01]  /*0300*/  DMUL R6, R6, 1.5 ;  /* 0x3ff8000006067828 */ /* 0x000fe20000000000 */
[----:B------:R-:W-:Y:S01]  /*0310*/  BSSY.RECONVERGENT B0, `(.L_x_5) ;  /* 0x000001b000007945 */ /* 0x000fe20003800200 */
[C---:B------:R-:W-:Y:S02]  /*0320*/  DMUL R4, R2.reuse, UR6 ;  /* 0x0000000602047c28 */ /* 0x040fe40008000000 */
[----:B------:R-:W-:-:S06]  /*0330*/  DSETP.NEU.AND P0, PT, R2, 1, PT ;  /* 0x3ff000000200742a */ /* 0x000fcc0003f0d000 */
[----:B------:R-:W-:Y:S01]  /*0340*/  DSETP.NEU.AND P1, PT, |R4|, +INF , PT ;  /* 0x7ff000000400742a */ /* 0x000fe20003f2d200 */
[----:B------:R-:W-:Y:S02]  /*0350*/  FSEL R6, R6, RZ, P0 ;  /* 0x000000ff06067208 */ /* 0x000fe40000000000 */
[----:B------:R-:W-:-:S11]  /*0360*/  FSEL R7, R7, 1.9375, P0 ;  /* 0x3ff8000007077808 */ /* 0x000fd60000000000 */
[----:B------:R-:W-:Y:S01]  /*0370*/  @!P1 DMUL R2, RZ, R4 ;  /* 0x00000004ff029228 */ /* 0x000fe20000000000 */
[----:B------:R-:W-:Y:S01]  /*0380*/  @!P1 IMAD.MOV.U32 R0, RZ, RZ, RZ ;  /* 0x000000ffff009224 */ /* 0x000fe200078e00ff */
[----:B------:R-:W-:Y:S09]  /*0390*/  @!P1 BRA `(.L_x_6) ;  /* 0x0000000000489947 */ /* 0x000ff20003800000 */
[----:B------:R-:W-:Y:S01]  /*03a0*/  UMOV UR6, 0x6dc9c883 ;  /* 0x6dc9c88300067882 */ /* 0x000fe20000000000 */
[----:B------:R-:W-:Y:S01]  /*03b0*/  UMOV UR7, 0x3fe45f30 ;  /* 0x3fe45f3000077882 */ /* 0x000fe20000000000 */
[C---:B------:R-:W-:Y:S02]  /*03c0*/  DSETP.GE.AND P0, PT, |R4|.reuse, 2.14748364800000000000e+09, PT ;  /* 0x41e000000400742a */ /* 0x040fe40003f06200 */
[----:B------:R-:W-:Y:S01]  /*03d0*/  DMUL R10, R4, UR6 ;  /* 0x00000006040a7c28 */ /* 0x000fe20008000000 */
[----:B------:R-:W-:Y:S01]  /*03e0*/  UMOV UR6, 0x54442d18 ;  /* 0x54442d1800067882 */ /* 0x000fe20000000000 */
[----:B------:R-:W-:-:S04]  /*03f0*/  UMOV UR7, 0x3ff921fb ;  /* 0x3ff921fb00077882 */ /* 0x000fc80000000000 */
[----:B------:R-:W0:Y:S08]  /*0400*/  F2I.F64 R0, R10 ;  /* 0x0000000a00007311 */ /* 0x000e300000301100 */
[----:B0-----:R-:W0:Y:S02]  /*0410*/  I2F.F64 R2, R0 ;  /* 0x0000000000027312 */ /* 0x001e240000201c00 */
[----:B0-----:R-:W-:Y:S01]  /*0420*/  DFMA R12, R2, -UR6, R4 ;  /* 0x80000006020c7c2b */ /* 0x001fe20008000004 */
[----:B------:R-:W-:Y:S01]  /*0430*/  UMOV UR6, 0x33145c00 ;  /* 0x33145c0000067882 */ /* 0x000fe20000000000 */
[----:B------:R-:W-:-:S06]  /*0440*/  UMOV UR7, 0x3c91a626 ;  /* 0x3c91a62600077882 */ /* 0x000fcc0000000000 */
[----:B------:R-:W-:Y:S01]  /*0450*/  DFMA R12, R2, -UR6, R12 ;  /* 0x80000006020c7c2b */ /* 0x000fe2000800000c */
[----:B------:R-:W-:Y:S01]  /*0460*/  UMOV UR6, 0x252049c0 ;  /* 0x252049c000067882 */ /* 0x000fe20000000000 */
[----:B------:R-:W-:-:S06]  /*0470*/  UMOV UR7, 0x397b839a ;  /* 0x397b839a00077882 */ /* 0x000fcc0000000000 */
[----:B------:R-:W-:Y:S01]  /*0480*/  DFMA R2, R2, -UR6, R12 ;  /* 0x8000000602027c2b */ /* 0x000fe2000800000c */
[----:B------:R-:W-:Y:S10]  /*0490*/  @!P0 BRA `(.L_x_6) ;  /* 0x0000000000088947 */ /* 0x000ff40003800000 */
[----:B------:R-:W-:-:S07]  /*04a0*/  MOV R10, 0x4c0 ;  /* 0x000004c0000a7802 */ /* 0x000fce0000000f00 */
[----:B------:R-:W-:Y:S05]  /*04b0*/  CALL.REL.NOINC `($_Z23test_kernel_elementwisePdS_ii$__internal_trig_reduction_slowpathd) ;  /* 0x0000000c00387944 */ /* 0x000fea0003c00000 */
.L_x_6:
[----:B------:R-:W-:Y:S05]  /*04c0*/  BSYNC.RECONVERGENT B0 ;  /* 0x0000000000007941 */ /* 0x000fea0003800200 */
.L_x_5:
[----:B------:R-:W0:Y:S01]  /*04d0*/  LDCU.64 UR6, c[0x4][0x8] ;  /* 0x01000100ff0677ac */ /* 0x000e220008000a00 */
[----:B------:R-:W-:-:S05]  /*04e0*/  IMAD.SHL.U32 R4, R0, 0x40, RZ ;  /* 0x0000004000047824 */ /* 0x000fca00078e00ff */
[----:B------:R-:W-:-:S04]  /*04f0*/  LOP3.LUT R4, R4, 0x40, RZ, 0xc0, !PT ;  /* 0x0000004004047812 */ /* 0x000fc800078ec0ff */
[----:B0-----:R-:W-:-:S05]  /*0500*/  IADD3 R10, P0, PT, R4, UR6, RZ ;  /* 0x00000006040a7c10 */ /* 0x001fca000ff1e0ff */
[----:B------:R-:W-:-:S05]  /*0510*/  IMAD.X R11, RZ, RZ, UR7, P0 ;  /* 0x00000007ff0b7e24 */ /* 0x000fca00080e06ff */
[----:B------:R-:W2:Y:S04]  /*0520*/  LDG.E.128.CONSTANT R12, desc[UR4][R10.64] ;  /* 0x000000040a0c7981 */ /* 0x000ea8000c1e9d00 */
[----:B------:R-:W3:Y:S04]  /*0530*/  LDG.E.128.CONSTANT R16, desc[UR4][R10.64+0x10] ;  /* 0x000010040a107981 */ /* 0x000ee8000c1e9d00 */
[----:B------:R0:W4:Y:S01]  /*0540*/  LDG.E.128.CONSTANT R20, desc[UR4][R10.64+0x20] ;  /* 0x000020040a147981 */ /* 0x000122000c1e9d00 */
[----:B------:R-:W-:Y:S01]  /*0550*/  LOP3.LUT R4, R0, 0x1, RZ, 0xc0, !PT ;  /* 0x0000000100047812 */ /* 0x000fe200078ec0ff */
[----:B------:R-:W-:-:S02]  /*0560*/  IMAD.MOV.U32 R24, RZ, RZ, 0x20fd8164 ;  /* 0x20fd8164ff187424 */ /* 0x000fc400078e00ff */
[----:B------:R-:W-:Y:S01]  /*0570*/  IMAD.MOV.U32 R9, RZ, RZ, 0x3da8ff83 ;  /* 0x3da8ff83ff097424 */ /* 0x000fe200078e00ff */
[----:B------:R-:W-:Y:S01]  /*0580*/  ISETP.NE.U32.AND P0, PT, R4, 0x1, PT ;  /* 0x000000010400780c */ /* 0x000fe20003f05070 */
[----:B------:R-:W-:-:S03]  /*0590*/  DMUL R4, R2, R2 ;  /* 0x0000000202047228 */ /* 0x000fc60000000000 */
[----:B------:R-:W-:Y:S01]  /*05a0*/  FSEL R24, R24, -8.06006814911005101289e+34, !P0 ;  /* 0xf9785eba18187808 */ /* 0x000fe20004000000 */
[----:B0-----:R-:W0:Y:S01]  /*05b0*/  LDC.64 R10, c[0x0][0x388] ;  /* 0x0000e200ff0a7b82 */ /* 0x001e220000000a00 */
[----:B------:R-:W-:Y:S01]  /*05c0*/  FSEL R25, -R9, 0.11223486810922622681, !P0 ;  /* 0x3de5db6509197808 */ /* 0x000fe20004000100 */
[----:B0-----:R-:W-:-:S05]  /*05d0*/  IMAD.WIDE R8, R8, 0x8, R10 ;  /* 0x0000000808087825 */ /* 0x001fca00078e020a */
[----:B--2---:R-:W-:-:S08]  /*05e0*/  DFMA R12, R4, R24, R12 ;  /* 0x00000018040c722b */ /* 0x004fd0000000000c */
[----:B------:R-:W-:-:S08]  /*05f0*/  DFMA R12, R4, R12, R14 ;  /* 0x0000000c040c722b */ /* 0x000fd0000000000e */
[----:B---3--:R-:W-:-:S08]  /*0600*/  DFMA R12, R4, R12, R16 ;  /* 0x0000000c040c722b */ /* 0x008fd00000000010 */
[----:B------:R-:W-:-:S08]  /*0610*/  DFMA R12, R4, R12, R18 ;  /* 0x0000000c040c722b */ /* 0x000fd00000000012 */
[----:B----4-:R-:W-:-:S08]  /*0620*/  DFMA R12, R4, R12, R20 ;  /* 0x0000000c040c722b */ /* 0x010fd00000000014 */
[----:B------:R-:W-:-:S08]  /*0630*/  DFMA R12, R4, R12, R22 ;  /* 0x0000000c040c722b */ /* 0x000fd00000000016 */
[----:B------:R-:W-:Y:S02]  /*0640*/  DFMA R2, R12, R2, R2 ;  /* 0x000000020c02722b */ /* 0x000fe40000000002 */
[----:B------:R-:W-:-:S10]  /*0650*/  DFMA R4, R4, R12, 1 ;  /* 0x3ff000000404742b */ /* 0x000fd4000000000c */
[----:B------:R-:W-:Y:S02]  /*0660*/  FSEL R4, R4, R2, !P0 ;  /* 0x0000000204047208 */ /* 0x000fe40004000000 */
[----:B------:R-:W-:Y:S02]  /*0670*/  FSEL R5, R5, R3, !P0 ;  /* 0x0000000305057208 */ /* 0x000fe40004000000 */
[----:B------:R-:W-:-:S04]  /*0680*/  LOP3.LUT P0, RZ, R0, 0x2, RZ, 0xc0, !PT ;  /* 0x0000000200ff7812 */ /* 0x000fc8000780c0ff */
[----:B------:R-:W-:-:S10]  /*0690*/  DADD R2, RZ, -R4 ;  /* 0x00000000ff027229 */ /* 0x000fd40000000804 */
[----:B------:R-:W-:Y:S02]  /*06a0*/  FSEL R2, R4, R2, !P0 ;  /* 0x0000000204027208 */ /* 0x000fe40004000000 */
[----:B------:R-:W-:-:S06]  /*06b0*/  FSEL R3, R5, R3, !P0 ;  /* 0x0000000305037208 */ /* 0x000fcc0004000000 */
[----:B------:R-:W-:-:S07]  /*06c0*/  DADD R6, R6, R2 ;  /* 0x0000000006067229 */ /* 0x000fce0000000002 */
[----:B------:R-:W-:Y:S01]  /*06d0*/  STG.E.64 desc[UR4][R8.64], R6 ;  /* 0x0000000608007986 */ /* 0x000fe2000c101b04 */
[----:B------:R-:W-:Y:S05]  /*06e0*/  EXIT ;  /* 0x000000000000794d */ /* 0x000fea0003800000 */
        .type           $_Z23test_kernel_elementwisePdS_ii$__internal_accurate_pow,@function
        .size           $_Z23test_kernel_elementwisePdS_ii$__internal_accurate_pow,($_Z23test_kernel_elementwisePdS_ii$__internal_trig_reduction_slowpathd - $_Z23test_kernel_elementwisePdS_ii$__internal_accurate_pow)
$_Z23test_kernel_elementwisePdS_ii$__internal_accurate_pow:
[----:B------:R-:W-:Y:S01]  /*06f0*/  ISETP.GT.U32.AND P0, PT, R5, 0xfffff, PT ;  /* 0x000fffff0500780c */ /* 0x000fe20003f04070 */
[----:B------:R-:W-:Y:S01]  /*0700*/  IMAD.MOV.U32 R6, RZ, RZ, R5 ;  /* 0x000000ffff067224 */ /* 0x000fe200078e0005 */
[----:B------:R-:W-:Y:S01]  /*0710*/  UMOV UR6, 0x7d2cafe2 ;  /* 0x7d2cafe200067882 */ /* 0x000fe20000000000 */
[----:B------:R-:W-:Y:S01]  /*0720*/  IMAD.MOV.U32 R14, RZ, RZ, RZ ;  /* 0x000000ffff0e7224 */ /* 0x000fe200078e00ff */
[----:B------:R-:W-:Y:S01]  /*0730*/  UMOV UR7, 0x3eb0f5ff ;  /* 0x3eb0f5ff00077882 */ /* 0x000fe20000000000 */
[----:B------:R-:W-:Y:S01]  /*0740*/  IMAD.MOV.U32 R18, RZ, RZ, 0x41ad3b5a ;  /* 0x41ad3b5aff127424 */ /* 0x000fe200078e00ff */
[----:B------:R-:W-:Y:S01]  /*0750*/  UMOV UR8, 0x3b39803f ;  /* 0x3b39803f00087882 */ /* 0x000fe20000000000 */
[----:B------:R-:W-:Y:S01]  /*0760*/  IMAD.MOV.U32 R19, RZ, RZ, 0x3ed0f5d2 ;  /* 0x3ed0f5d2ff137424 */ /* 0x000fe200078e00ff */
[----:B------:R-:W-:-:S05]  /*0770*/  UMOV UR9, 0x3c7abc9e ;  /* 0x3c7abc9e00097882 */ /* 0x000fca0000000000 */
[----:B------:R-:W-:-:S10]  /*0780*/  @!P0 DMUL R22, R4, 1.80143985094819840000e+16 ;  /* 0x4350000004168828 */ /* 0x000fd40000000000 */
[----:B------:R-:W-:Y:S02]  /*0790*/  @!P0 IMAD.MOV.U32 R6, RZ, RZ, R23 ;  /* 0x000000ffff068224 */ /* 0x000fe400078e0017 */
[----:B------:R-:W-:-:S03]  /*07a0*/  @!P0 IMAD.MOV.U32 R4, RZ, RZ, R22 ;  /* 0x000000ffff048224 */ /* 0x000fc600078e0016 */
[----:B------:R-:W-:Y:S01]  /*07b0*/  LOP3.LUT R6, R6, 0x800fffff, RZ, 0xc0, !PT ;  /* 0x800fffff06067812 */ /* 0x000fe200078ec0ff */
[----:B------:R-:W-:Y:S01]  /*07c0*/  IMAD.MOV.U32 R12, RZ, RZ, R4 ;  /* 0x000000ffff0c7224 */ /* 0x000fe200078e0004 */
[----:B------:R-:W-:Y:S02]  /*07d0*/  SHF.R.U32.HI R4, RZ, 0x14, R5 ;  /* 0x00000014ff047819 */ /* 0x000fe40000011605 */
[----:B------:R-:W-:Y:S02]  /*07e0*/  LOP3.LUT R13, R6, 0x3ff00000, RZ, 0xfc, !PT ;  /* 0x3ff00000060d7812 */ /* 0x000fe400078efcff */
[----:B------:R-:W-:Y:S02]  /*07f0*/  @!P0 LEA.HI R4, R23, 0xffffffca, RZ, 0xc ;  /* 0xffffffca17048811 */ /* 0x000fe400078f60ff */
[----:B------:R-:W-:-:S03]  /*0800*/  ISETP.GE.U32.AND P1, PT, R13, 0x3ff6a09f, PT ;  /* 0x3ff6a09f0d00780c */ /* 0x000fc60003f26070 */
[----:B------:R-:W-:-:S10]  /*0810*/  VIADD R5, R4, 0xfffffc01 ;  /* 0xfffffc0104057836 */ /* 0x000fd40000000000 */
[----:B------:R-:W-:Y:S02]  /*0820*/  @P1 VIADD R7, R13, 0xfff00000 ;  /* 0xfff000000d071836 */ /* 0x000fe40000000000 */
[----:B------:R-:W-:Y:S02]  /*0830*/  @P1 VIADD R5, R4, 0xfffffc02 ;  /* 0xfffffc0204051836 */ /* 0x000fe40000000000 */
[----:B------:R-:W-:-:S03]  /*0840*/  @P1 IMAD.MOV.U32 R13, RZ, RZ, R7 ;  /* 0x000000ffff0d1224 */ /* 0x000fc600078e0007 */
[----:B------:R-:W-:Y:S01]  /*0850*/  LOP3.LUT R4, R5, 0x80000000, RZ, 0x3c, !PT ;  /* 0x8000000005047812 */ /* 0x000fe200078e3cff */
[----:B------:R-:W-:Y:S02]  /*0860*/  IMAD.MOV.U32 R5, RZ, RZ, 0x43300000 ;  /* 0x43300000ff057424 */ /* 0x000fe400078e00ff */
[C---:B------:R-:W-:Y:S02]  /*0870*/  DADD R10, R12.reuse, 1 ;  /* 0x3ff000000c0a7429 */ /* 0x040fe40000000000 */
[----:B------:R-:W-:-:S04]  /*0880*/  DADD R12, R12, -1 ;  /* 0xbff000000c0c7429 */ /* 0x000fc80000000000 */
[----:B------:R-:W0:Y:S02]  /*0890*/  MUFU.RCP64H R15, R11 ;  /* 0x0000000b000f7308 */ /* 0x000e240000001800 */
[----:B0-----:R-:W-:-:S08]  /*08a0*/  DFMA R6, -R10, R14, 1 ;  /* 0x3ff000000a06742b */ /* 0x001fd0000000010e */
[----:B------:R-:W-:-:S08]  /*08b0*/  DFMA R6, R6, R6, R6 ;  /* 0x000000060606722b */ /* 0x000fd00000000006 */
[----:B------:R-:W-:-:S08]  /*08c0*/  DFMA R14, R14, R6, R14 ;  /* 0x000000060e0e722b */ /* 0x000fd0000000000e */
[----:B------:R-:W-:-:S08]  /*08d0*/  DMUL R6, R12, R14 ;  /* 0x0000000e0c067228 */ /* 0x000fd00000000000 */
[----:B------:R-:W-:-:S08]  /*08e0*/  DFMA R6, R12, R14, R6 ;  /* 0x0000000e0c06722b */ /* 0x000fd00000000006 */
[----:B------:R-:W-:Y:S02]  /*08f0*/  DMUL R16, R6, R6 ;  /* 0x0000000606107228 */ /* 0x000fe40000000000 */
[----:B------:R-:W-:-:S06]  /*0900*/  DADD R20, R12, -R6 ;  /* 0x000000000c147229 */ /* 0x000fcc0000000806 */
[----:B------:R-:W-:Y:S01]  /*0910*/  DFMA R10, R16, UR6, R18 ;  /* 0x00000006100a7c2b */ /* 0x000fe20008000012 */
[----:B------:R-:W-:Y:S01]  /*0920*/  UMOV UR6, 0x75488a3f ;  /* 0x75488a3f00067882 */ /* 0x000fe20000000000 */
[----:B------:R-:W-:Y:S01]  /*0930*/  UMOV UR7, 0x3ef3b20a ;  /* 0x3ef3b20a00077882 */ /* 0x000fe20000000000 */
[----:B------:R-:W-:-:S05]  /*0940*/  DADD R20, R20, R20 ;  /* 0x0000000014147229 */ /* 0x000fca0000000014 */
[----:B------:R-:W-:Y:S01]  /*0950*/  DFMA R10, R16, R10, UR6 ;  /* 0x00000006100a7e2b */ /* 0x000fe2000800000a */
[----:B------:R-:W-:Y:S01]  /*0960*/  UMOV UR6, 0xe4faecd5 ;  /* 0xe4faecd500067882 */ /* 0x000fe20000000000 */
[----:B------:R-:W-:Y:S01]  /*0970*/  UMOV UR7, 0x3f1745cd ;  /* 0x3f1745cd00077882 */ /* 0x000fe20000000000 */
[-C--:B------:R-:W-:Y:S02]  /*0980*/  DFMA R20, R12, -R6.reuse, R20 ;  /* 0x800000060c14722b */ /* 0x080fe40000000014 */
[----:B------:R-:W-:-:S03]  /*0990*/  DMUL R12, R6, R6 ;  /* 0x00000006060c7228 */ /* 0x000fc60000000000 */
[----:B------:R-:W-:Y:S01]  /*09a0*/  DFMA R10, R16, R10, UR6 ;  /* 0x00000006100a7e2b */ /* 0x000fe2000800000a */
[----:B------:R-:W-:Y:S01]  /*09b0*/  UMOV UR6, 0x258a578b ;  /* 0x258a578b00067882 */ /* 0x000fe20000000000 */
[----:B------:R-:W-:Y:S01]  /*09c0*/  UMOV UR7, 0x3f3c71c7 ;  /* 0x3f3c71c700077882 */ /* 0x000fe20000000000 */
[----:B------:R-:W-:-:S05]  /*09d0*/  DMUL R14, R14, R20 ;  /* 0x000000140e0e7228 */ /* 0x000fca0000000000 */
[----:B------:R-:W-:Y:S01]  /*09e0*/  DFMA R10, R16, R10, UR6 ;  /* 0x00000006100a7e2b */ /* 0x000fe2000800000a */
[----:B------:R-:W-:Y:S01]  /*09f0*/  UMOV UR6, 0x9242b910 ;  /* 0x9242b91000067882 */ /* 0x000fe20000000000 */
[----:B------:R-:W-:-:S06]  /*0a00*/  UMOV UR7, 0x3f624924 ;  /* 0x3f62492400077882 */ /* 0x000fcc0000000000 */
[----:B------:R-:W-:Y:S01]  /*0a10*/  DFMA R10, R16, R10, UR6 ;  /* 0x00000006100a7e2b */ /* 0x000fe2000800000a */
[----:B------:R-:W-:Y:S01]  /*0a20*/  UMOV UR6, 0x99999dfb ;  /* 0x99999dfb00067882 */ /* 0x000fe20000000000 */
[----:B------:R-:W-:-:S06]  /*0a30*/  UMOV UR7, 0x3f899999 ;  /* 0x3f89999900077882 */ /* 0x000fcc0000000000 */
[----:B------:R-:W-:Y:S01]  /*0a40*/  DFMA R18, R16, R10, UR6 ;  /* 0x0000000610127e2b */ /* 0x000fe2000800000a */
[----:B------:R-:W-:Y:S01]  /*0a50*/  UMOV UR6, 0x55555555 ;  /* 0x5555555500067882 */ /* 0x000fe20000000000 */
[----:B------:R-:W-:-:S06]  /*0a60*/  UMOV UR7, 0x3fb55555 ;  /* 0x3fb5555500077882 */ /* 0x000fcc0000000000 */
[----:B------:R-:W-:-:S08]  /*0a70*/  DFMA R10, R16, R18, UR6 ;  /* 0x00000006100a7e2b */ /* 0x000fd00008000012 */
[----:B------:R-:W-:Y:S01]  /*0a80*/  DADD R24, -R10, UR6 ;  /* 0x000000060a187e29 */ /* 0x000fe20008000100 */
[----:B------:R-:W-:Y:S01]  /*0a90*/  UMOV UR6, 0xb9e7b0 ;  /* 0x00b9e7b000067882 */ /* 0x000fe20000000000 */
[----:B------:R-:W-:-:S06]  /*0aa0*/  UMOV UR7, 0x3c46a4cb ;  /* 0x3c46a4cb00077882 */ /* 0x000fcc0000000000 */
[----:B------:R-:W-:Y:S02]  /*0ab0*/  DFMA R20, R16, R18, R24 ;  /* 0x000000121014722b */ /* 0x000fe40000000018 */
[C---:B------:R-:W-:Y:S01]  /*0ac0*/  DMUL R16, R6.reuse, R12 ;  /* 0x0000000c06107228 */ /* 0x040fe20000000000 */
[----:B------:R-:W-:Y:S01]  /*0ad0*/  VIADD R19, R15, 0x100000 ;  /* 0x001000000f137836 */ /* 0x000fe20000000000 */
[----:B------:R-:W-:Y:S01]  /*0ae0*/  DFMA R24, R6, R6, -R12 ;  /* 0x000000060618722b */ /* 0x000fe2000000080c */
[----:B------:R-:W-:-:S03]  /*0af0*/  IMAD.MOV.U32 R18, RZ, RZ, R14 ;  /* 0x000000ffff127224 */ /* 0x000fc600078e000e */
[----:B------:R-:W-:Y:S01]  /*0b00*/  DADD R20, R20, -UR6 ;  /* 0x8000000614147e29 */ /* 0x000fe20008000000 */
[----:B------:R-:W-:Y:S01]  /*0b10*/  UMOV UR6, 0x80000000 ;  /* 0x8000000000067882 */ /* 0x000fe20000000000 */
[C---:B------:R-:W-:Y:S01]  /*0b20*/  DFMA R26, R6.reuse, R12, -R16 ;  /* 0x0000000c061a722b */ /* 0x040fe20000000810 */
[----:B------:R-:W-:Y:S01]  /*0b30*/  UMOV UR7, 0x43300000 ;  /* 0x4330000000077882 */ /* 0x000fe20000000000 */
[----:B------:R-:W-:-:S04]  /*0b40*/  DFMA R24, R6, R18, R24 ;  /* 0x000000120618722b */ /* 0x000fc80000000018 */
[----:B------:R-:W-:Y:S02]  /*0b50*/  DADD R18, R10, R20 ;  /* 0x000000000a127229 */ /* 0x000fe40000000014 */
[----:B------:R-:W-:-:S06]  /*0b60*/  DFMA R26, R14, R12, R26 ;  /* 0x0000000c0e1a722b */ /* 0x000fcc000000001a */
[----:B------:R-:W-:Y:S02]  /*0b70*/  DMUL R12, R18, R16 ;  /* 0x00000010120c7228 */ /* 0x000fe40000000000 */
[----:B------:R-:W-:Y:S02]  /*0b80*/  DFMA R24, R6, R24, R26 ;  /* 0x000000180618722b */ /* 0x000fe4000000001a */
[----:B------:R-:W-:-:S04]  /*0b90*/  DADD R26, R10, -R18 ;  /* 0x000000000a1a7229 */ /* 0x000fc80000000812 */
[----:B------:R-:W-:-:S04]  /*0ba0*/  DFMA R10, R18, R16, -R12 ;  /* 0x00000010120a722b */ /* 0x000fc8000000080c */
[----:B------:R-:W-:-:S04]  /*0bb0*/  DADD R26, R20, R26 ;  /* 0x00000000141a7229 */ /* 0x000fc8000000001a */
[----:B------:R-:W-:-:S08]  /*0bc0*/  DFMA R10, R18, R24, R10 ;  /* 0x00000018120a722b */ /* 0x000fd0000000000a */
[----:B------:R-:W-:-:S08]  /*0bd0*/  DFMA R26, R26, R16, R10 ;  /* 0x000000101a1a722b */ /* 0x000fd0000000000a */
[----:B------:R-:W-:-:S08]  /*0be0*/  DADD R16, R12, R26 ;  /* 0x000000000c107229 */ /* 0x000fd0000000001a */
[--C-:B------:R-:W-:Y:S02]  /*0bf0*/  DADD R10, R6, R16.reuse ;  /* 0x00000000060a7229 */ /* 0x100fe40000000010 */
[----:B------:R-:W-:-:S06]  /*0c00*/  DADD R12, R12, -R16 ;  /* 0x000000000c0c7229 */ /* 0x000fcc0000000810 */
[----:B------:R-:W-:Y:S02]  /*0c10*/  DADD R6, R6, -R10 ;  /* 0x0000000006067229 */ /* 0x000fe4000000080a */
[----:B------:R-:W-:-:S06]  /*0c20*/  DADD R12, R26, R12 ;  /* 0x000000001a0c7229 */ /* 0x000fcc000000000c */
[----:B------:R-:W-:-:S08]  /*0c30*/  DADD R6, R16, R6 ;  /* 0x0000000010067229 */ /* 0x000fd00000000006 */
[----:B------:R-:W-:-:S08]  /*0c40*/  DADD R6, R12, R6 ;  /* 0x000000000c067229 */ /* 0x000fd00000000006 */
[----:B------:R-:W-:Y:S02]  /*0c50*/  DADD R6, R14, R6 ;  /* 0x000000000e067229 */ /* 0x000fe40000000006 */
[----:B------:R-:W-:Y:S01]  /*0c60*/  DADD R14, R4, -UR6 ;  /* 0x80000006040e7e29 */ /* 0x000fe20008000000 */
[----:B------:R-:W-:Y:S01]  /*0c70*/  UMOV UR6, 0xfefa39ef ;  /* 0xfefa39ef00067882 */ /* 0x000fe20000000000 */
[----:B------:R-:W-:-:S04]  /*0c80*/  UMOV UR7, 0x3fe62e42 ;  /* 0x3fe62e4200077882 */ /* 0x000fc80000000000 */
[----:B------:R-:W-:-:S08]  /*0c90*/  DADD R12, R10, R6 ;  /* 0x000000000a0c7229 */ /* 0x000fd00000000006 */
[--C-:B------:R-:W-:Y:S02]  /*0ca0*/  DFMA R4, R14, UR6, R12.reuse ;  /* 0x000000060e047c2b */ /* 0x100fe4000800000c */
[----:B------:R-:W-:-:S06]  /*0cb0*/  DADD R10, R10, -R12 ;  /* 0x000000000a0a7229 */ /* 0x000fcc000000080c */
[----:B------:R-:W-:Y:S02]  /*0cc0*/  DFMA R16, R14, -UR6, R4 ;  /* 0x800000060e107c2b */ /* 0x000fe40008000004 */
[----:B------:R-:W-:-:S06]  /*0cd0*/  DADD R10, R6, R10 ;  /* 0x00000000060a7229 */ /* 0x000fcc000000000a */
[----:B------:R-:W-:-:S08]  /*0ce0*/  DADD R16, -R12, R16 ;  /* 0x000000000c107229 */ /* 0x000fd00000000110 */
[----:B------:R-:W-:-:S08]  /*0cf0*/  DADD R10, R10, -R16 ;  /* 0x000000000a0a7229 */ /* 0x000fd00000000810 */
[----:B------:R-:W-:Y:S01]  /*0d00*/  DFMA R10, R14, UR8, R10 ;  /* 0x000000080e0a7c2b */ /* 0x000fe2000800000a */
[----:B------:R-:W-:Y:S01]  /*0d10*/  UMOV UR8, 0x55555555 ;  /* 0x5555555500087882 */ /* 0x000fe20000000000 */
[----:B------:R-:W-:-:S06]  /*0d20*/  UMOV UR9, 0x3fd55555 ;  /* 0x3fd5555500097882 */ /* 0x000fcc0000000000 */
[----:B------:R-:W-:-:S08]  /*0d30*/  DADD R6, R4, R10 ;  /* 0x0000000004067229 */ /* 0x000fd0000000000a */
[----:B------:R-:W-:Y:S02]  /*0d40*/  DADD R12, R4, -R6 ;  /* 0x00000000040c7229 */ /* 0x000fe40000000806 */
[----:B------:R-:W-:-:S06]  /*0d50*/  DMUL R4, R6, UR8 ;  /* 0x0000000806047c28 */ /* 0x000fcc0008000000 */
[----:B------:R-:W-:Y:S02]  /*0d60*/  DADD R12, R10, R12 ;  /* 0x000000000a0c7229 */ /* 0x000fe4000000000c */
[----:B------:R-:W-:Y:S01]  /*0d70*/  DFMA R6, R6, UR8, -R4 ;  /* 0x0000000806067c2b */ /* 0x000fe20008000804 */
[----:B------:R-:W-:Y:S02]  /*0d80*/  IMAD.MOV.U32 R10, RZ, RZ, 0x652b82fe ;  /* 0x652b82feff0a7424 */ /* 0x000fe400078e00ff */
[----:B------:R-:W-:-:S05]  /*0d90*/  IMAD.MOV.U32 R11, RZ, RZ, 0x3ff71547 ;  /* 0x3ff71547ff0b7424 */ /* 0x000fca00078e00ff */
[----:B------:R-:W-:-:S08]  /*0da0*/  DFMA R12, R12, UR8, R6 ;  /* 0x000000080c0c7c2b */ /* 0x000fd00008000006 */
[----:B------:R-:W-:-:S08]  /*0db0*/  DADD R6, R4, R12 ;  /* 0x0000000004067229 */ /* 0x000fd0000000000c */
[----:B------:R-:W-:Y:S02]  /*0dc0*/  DFMA R10, R6, R10, 6.75539944105574400000e+15 ;  /* 0x43380000060a742b */ /* 0x000fe4000000000a */
[----:B------:R-:W-:Y:S01]  /*0dd0*/  FSETP.GEU.AND P0, PT, |R7|, 4.1917929649353027344, PT ;  /* 0x4086232b0700780b */ /* 0x000fe20003f0e200 */
[----:B------:R-:W-:-:S05]  /*0de0*/  DADD R4, R4, -R6 ;  /* 0x0000000004047229 */ /* 0x000fca0000000806 */
[----:B------:R-:W-:-:S03]  /*0df0*/  DADD R14, R10, -6.75539944105574400000e+15 ;  /* 0xc33800000a0e7429 */ /* 0x000fc60000000000 */
[----:B------:R-:W-:-:S05]  /*0e00*/  DADD R12, R12, R4 ;  /* 0x000000000c0c7229 */ /* 0x000fca0000000004 */
[----:B------:R-:W-:Y:S01]  /*0e10*/  DFMA R16, R14, -UR6, R6 ;  /* 0x800000060e107c2b */ /* 0x000fe20008000006 */
[----:B------:R-:W-:Y:S01]  /*0e20*/  UMOV UR6, 0x3b39803f ;  /* 0x3b39803f00067882 */ /* 0x000fe20000000000 */
[----:B------:R-:W-:-:S06]  /*0e30*/  UMOV UR7, 0x3c7abc9e ;  /* 0x3c7abc9e00077882 */ /* 0x000fcc0000000000 */
[----:B------:R-:W-:Y:S01]  /*0e40*/  DFMA R14, R14, -UR6, R16 ;  /* 0x800000060e0e7c2b */ /* 0x000fe20008000010 */
[----:B------:R-:W-:Y:S01]  /*0e50*/  UMOV UR6, 0x69ce2bdf ;  /* 0x69ce2bdf00067882 */ /* 0x000fe20000000000 */
[----:B------:R-:W-:Y:S01]  /*0e60*/  IMAD.MOV.U32 R16, RZ, RZ, -0x35dec16 ;  /* 0xfca213eaff107424 */ /* 0x000fe200078e00ff */
[----:B------:R-:W-:Y:S01]  /*0e70*/  UMOV UR7, 0x3e5ade15 ;  /* 0x3e5ade1500077882 */ /* 0x000fe20000000000 */
[----:B------:R-:W-:-:S06]  /*0e80*/  IMAD.MOV.U32 R17, RZ, RZ, 0x3e928af3 ;  /* 0x3e928af3ff117424 */ /* 0x000fcc00078e00ff */
[----:B------:R-:W-:Y:S01]  /*0e90*/  DFMA R16, R14, UR6, R16 ;  /* 0x000000060e107c2b */ /* 0x000fe20008000010 */
        /* <DEDUP_REMOVED lines=24> */
[----:B------:R-:W-:-:S08]  /*1020*/  DFMA R16, R14, R16, 1 ;  /* 0x3ff000000e10742b */ /* 0x000fd00000000010 */
[----:B------:R-:W-:-:S10]  /*1030*/  DFMA R14, R14, R16, 1 ;  /* 0x3ff000000e0e742b */ /* 0x000fd40000000010 */
[----:B------:R-:W-:Y:S02]  /*1040*/  IMAD R5, R10, 0x100000, R15 ;  /* 0x001000000a057824 */ /* 0x000fe400078e020f */
[----:B------:R-:W-:Y:S01]  /*1050*/  IMAD.MOV.U32 R4, RZ, RZ, R14 ;  /* 0x000000ffff047224 */ /* 0x000fe200078e000e */
[----:B------:R-:W-:Y:S06]  /*1060*/  @!P0 BRA `(.L_x_7) ;  /* 0x0000000000308947 */ /* 0x000fec0003800000 */
[----:B------:R-:W-:Y:S01]  /*1070*/  FSETP.GEU.AND P1, PT, |R7|, 4.2275390625, PT ;  /* 0x408748000700780b */ /* 0x000fe20003f2e200 */
[C---:B------:R-:W-:Y:S02]  /*1080*/  DADD R16, R6.reuse, +INF ;  /* 0x7ff0000006107429 */ /* 0x040fe40000000000 */
[----:B------:R-:W-:-:S08]  /*1090*/  DSETP.GEU.AND P0, PT, R6, RZ, PT ;  /* 0x000000ff0600722a */ /* 0x000fd00003f0e000 */
[----:B------:R-:W-:Y:S02]  /*10a0*/  FSEL R5, R17, RZ, P0 ;  /* 0x000000ff11057208 */ /* 0x000fe40000000000 */
[----:B------:R-:W-:-:S04]  /*10b0*/  @!P1 LEA.HI R4, R10, R10, RZ, 0x1 ;  /* 0x0000000a0a049211 */ /* 0x000fc800078f08ff */
[----:B------:R-:W-:Y:S02]  /*10c0*/  @!P1 SHF.R.S32.HI R7, RZ, 0x1, R4 ;  /* 0x00000001ff079819 */ /* 0x000fe40000011404 */
[----:B------:R-:W-:-:S03]  /*10d0*/  FSEL R4, R16, RZ, P0 ;  /* 0x000000ff10047208 */ /* 0x000fc60000000000 */
[----:B------:R-:W-:Y:S02]  /*10e0*/  @!P1 IMAD.IADD R6, R10, 0x1, -R7 ;  /* 0x000000010a069824 */ /* 0x000fe400078e0a07 */
[----:B------:R-:W-:-:S03]  /*10f0*/  @!P1 IMAD R15, R7, 0x100000, R15 ;  /* 0x00100000070f9824 */ /* 0x000fc600078e020f */
[----:B------:R-:W-:Y:S01]  /*1100*/  @!P1 LEA R7, R6, 0x3ff00000, 0x14 ;  /* 0x3ff0000006079811 */ /* 0x000fe200078ea0ff */
[----:B------:R-:W-:-:S06]  /*1110*/  @!P1 IMAD.MOV.U32 R6, RZ, RZ, RZ ;  /* 0x000000ffff069224 */ /* 0x000fcc00078e00ff */
[----:B------:R-:W-:-:S11]  /*1120*/  @!P1 DMUL R4, R14, R6 ;  /* 0x000000060e049228 */ /* 0x000fd60000000000 */
.L_x_7:
[----:B------:R-:W-:Y:S02]  /*1130*/  DFMA R6, R12, R4, R4 ;  /* 0x000000040c06722b */ /* 0x000fe40000000004 */
[----:B------:R-:W-:-:S08]  /*1140*/  DSETP.NEU.AND P0, PT, |R4|, +INF , PT ;  /* 0x7ff000000400742a */ /* 0x000fd00003f0d200 */
[----:B------:R-:W-:Y:S01]  /*1150*/  FSEL R6, R4, R6, !P0 ;  /* 0x0000000604067208 */ /* 0x000fe20004000000 */
[----:B------:R-:W-:Y:S01]  /*1160*/  IMAD.MOV.U32 R4, RZ, RZ, R0 ;  /* 0x000000ffff047224 */ /* 0x000fe200078e0000 */
[----:B------:R-:W-:Y:S01]  /*1170*/  FSEL R7, R5, R7, !P0 ;  /* 0x0000000705077208 */ /* 0x000fe20004000000 */
[----:B------:R-:W-:-:S04]  /*1180*/  IMAD.MOV.U32 R5, RZ, RZ, 0x0 ;  /* 0x00000000ff057424 */ /* 0x000fc800078e00ff */
[----:B------:R-:W-:Y:S05]  /*1190*/  RET.REL.NODEC R4 `(_Z23test_kernel_elementwisePdS_ii) ;  /* 0xffffffec04987950 */ /* 0x000fea0003c3ffff */
        .type           $_Z23test_kernel_elementwisePdS_ii$__internal_trig_reduction_slowpathd,@function
        .size           $_Z23test_kernel_elementwisePdS_ii$__internal_trig_reduction_slowpathd,(.L_x_18 - $_Z23test_kernel_elementwisePdS_ii$__internal_trig_reduction_slowpathd)
$_Z23test_kernel_elementwisePdS_ii$__internal_trig_reduction_slowpathd:
[--C-:B------:R-:W-:Y:S01]  /*11a0*/  SHF.R.U32.HI R0, RZ, 0x14, R5.reuse ;  /* 0x00000014ff007819 */ /* 0x100fe20000011605 */
[----:B------:R-:W-:Y:S02]  /*11b0*/  IMAD.MOV.U32 R11, RZ, RZ, R4 ;  /* 0x000000ffff0b7224 */ /* 0x000fe400078e0004 */
[----:B------:R-:W-:Y:S01]  /*11c0*/  IMAD.MOV.U32 R16, RZ, RZ, R5 ;  /* 0x000000ffff107224 */ /* 0x000fe200078e0005 */
[----:B------:R-:W-:Y:S01]  /*11d0*/  LOP3.LUT R2, R0, 0x7ff, RZ, 0xc0, !PT ;  /* 0x000007ff00027812 */ /* 0x000fe200078ec0ff */
[----:B------:R-:W-:-:S03]  /*11e0*/  IMAD.MOV.U32 R3, RZ, RZ, RZ ;  /* 0x000000ffff037224 */ /* 0x000fc600078e00ff */
[----:B------:R-:W-:-:S13]  /*11f0*/  ISETP.NE.AND P0, PT, R2, 0x7ff, PT ;  /* 0x000007ff0200780c */ /* 0x000fda0003f05270 */
[----:B------:R-:W-:Y:S05]  /*1200*/  @!P0 BRA `(.L_x_8) ;  /* 0x0000000800508947 */ /* 0x000fea0003800000 */
[----:B------:R-:W-:Y:S01]  /*1210*/  VIADD R2, R2, 0xfffffc00 ;  /* 0xfffffc0002027836 */ /* 0x000fe20000000000 */
[----:B------:R-:W-:Y:S01]  /*1220*/  BSSY.RECONVERGENT B1, `(.L_x_9) ;  /* 0x0000031000017945 */ /* 0x000fe20003800200 */
[----:B------:R-:W-:Y:S01]  /*1230*/  IMAD.MOV.U32 R9, RZ, RZ, R5 ;  /* 0x000000ffff097224 */ /* 0x000fe200078e0005 */
[----:B------:R-:W-:Y:S02]  /*1240*/  CS2R R12, SRZ ;  /* 0x00000000000c7805 */ /* 0x000fe4000001ff00 */
[----:B------:R-:W-:Y:S02]  /*1250*/  SHF.R.U32.HI R17, RZ, 0x6, R2 ;  /* 0x00000006ff117819 */ /* 0x000fe40000011602 */
[----:B------:R-:W-:Y:S02]  /*1260*/  ISETP.GE.U32.AND P0, PT, R2, 0x80, PT ;  /* 0x000000800200780c */ /* 0x000fe40003f06070 */
[C---:B------:R-:W-:Y:S02]  /*1270*/  IADD3 R4, PT, PT, -R17.reuse, 0x13, RZ ;  /* 0x0000001311047810 */ /* 0x040fe40007ffe1ff */
[----:B------:R-:W-:-:S02]  /*1280*/  IADD3 R2, PT, PT, -R17, 0xf, RZ ;  /* 0x0000000f11027810 */ /* 0x000fc40007ffe1ff */
[----:B------:R-:W-:-:S04]  /*1290*/  SEL R4, R4, 0x12, P0 ;  /* 0x0000001204047807 */ /* 0x000fc80000000000 */
[----:B------:R-:W-:-:S13]  /*12a0*/  ISETP.GE.AND P0, PT, R2, R4, PT ;  /* 0x000000040200720c */ /* 0x000fda0003f06270 */
[----:B------:R-:W-:Y:S05]  /*12b0*/  @P0 BRA `(.L_x_10) ;  /* 0x00000000009c0947 */ /* 0x000fea0003800000 */
[----:B------:R-:W0:Y:S01]  /*12c0*/  LDC.64 R14, c[0x0][0x358] ;  /* 0x0000d600ff0e7b82 */ /* 0x000e220000000a00 */
[C---:B------:R-:W-:Y:S01]  /*12d0*/  SHF.L.U64.HI R19, R11.reuse, 0xb, R16 ;  /* 0x0000000b0b137819 */ /* 0x040fe20000010210 */
[----:B------:R-:W-:Y:S01]  /*12e0*/  BSSY.RECONVERGENT B2, `(.L_x_11) ;  /* 0x0000023000027945 */ /* 0x000fe20003800200 */
[----:B------:R-:W-:Y:S01]  /*12f0*/  IMAD.SHL.U32 R11, R11, 0x800, RZ ;  /* 0x000008000b0b7824 */ /* 0x000fe200078e00ff */
[----:B------:R-:W-:Y:S01]  /*1300*/  IADD3 R16, PT, PT, RZ, -R17, -R4 ;  /* 0x80000011ff107210 */ /* 0x000fe20007ffe804 */
[----:B------:R-:W-:Y:S01]  /*1310*/  IMAD.MOV.U32 R5, RZ, RZ, R2 ;  /* 0x000000ffff057224 */ /* 0x000fe200078e0002 */
[----:B------:R-:W-:Y:S01]  /*1320*/  CS2R R12, SRZ ;  /* 0x00000000000c7805 */ /* 0x000fe2000001ff00 */
[----:B------:R-:W-:Y:S01]  /*1330*/  IMAD.MOV.U32 R18, RZ, RZ, RZ ;  /* 0x000000ffff127224 */ /* 0x000fe200078e00ff */
[----:B------:R-:W-:-:S07]  /*1340*/  LOP3.LUT R19, R19, 0x80000000, RZ, 0xfc, !PT ;  /* 0x8000000013137812 */ /* 0x000fce00078efcff */
.L_x_12:
[----:B------:R-:W1:Y:S01]  /*1350*/  LDC.64 R2, c[0x4][RZ] ;  /* 0x01000000ff027b82 */ /* 0x000e620000000a00 */
[----:B0-----:R-:W-:Y:S02]  /*1360*/  R2UR UR6, R14 ;  /* 0x000000000e0672ca */ /* 0x001fe400000e0000 */
[----:B------:R-:W-:Y:S01]  /*1370*/  R2UR UR7, R15 ;  /* 0x000000000f0772ca */ /* 0x000fe200000e0000 */
[----:B-1----:R-:W-:-:S12]  /*1380*/  IMAD.WIDE R2, R5, 0x8, R2 ;  /* 0x0000000805027825 */ /* 0x002fd800078e0202 */
[----:B------:R-:W2:Y:S01]  /*1390*/  LDG.E.64.CONSTANT R2, desc[UR6][R2.64] ;  /* 0x0000000602027981 */ /* 0x000ea2000c1e9b00 */
[----:B------:R-:W-:Y:S02]  /*13a0*/  VIADD R16, R16, 0x1 ;  /* 0x0000000110107836 */ /* 0x000fe40000000000 */
[----:B------:R-:W-:Y:S02]  /*13b0*/  VIADD R5, R5, 0x1 ;  /* 0x0000000105057836 */ /* 0x000fe40000000000 */
[----:B--2---:R-:W-:-:S04]  /*13c0*/  IMAD.WIDE.U32 R12, P2, R2, R11, R12 ;  /* 0x0000000b020c7225 */ /* 0x004fc8000784000c */
[----:B------:R-:W-:Y:S02]  /*13d0*/  IMAD R21, R2, R19, RZ ;  /* 0x0000001302157224 */ /* 0x000fe400078e02ff */
[CC--:B------:R-:W-:Y:S02]  /*13e0*/  IMAD R20, R3.reuse, R11.reuse, RZ ;  /* 0x0000000b03147224 */ /* 0x0c0fe400078e02ff */
[----:B------:R-:W-:Y:S01]  /*13f0*/  IMAD.HI.U32 R23, R3, R11, RZ ;  /* 0x0000000b03177227 */ /* 0x000fe200078e00ff */
[----:B------:R-:W-:-:S03]  /*1400*/  IADD3 R13, P0, PT, R21, R13, RZ ;  /* 0x0000000d150d7210 */ /* 0x000fc60007f1e0ff */
[----:B------:R-:W-:Y:S01]  /*1410*/  IMAD R21, R18, 0x8, R1 ;  /* 0x0000000812157824 */ /* 0x000fe200078e0201 */
[----:B------:R-:W-:Y:S01]  /*1420*/  IADD3 R13, P1, PT, R20, R13, RZ ;  /* 0x0000000d140d7210 */ /* 0x000fe20007f3e0ff */
[----:B------:R-:W-:-:S04]  /*1430*/  IMAD.HI.U32 R20, R2, R19, RZ ;  /* 0x0000001302147227 */ /* 0x000fc800078e00ff */
[----:B------:R-:W-:Y:S01]  /*1440*/  IMAD.X R2, RZ, RZ, R20, P2 ;  /* 0x000000ffff027224 */ /* 0x000fe200010e0614 */
[----:B------:R0:W-:Y:S01]  /*1450*/  STL.64 [R21], R12 ;  /* 0x0000000c15007387 */ /* 0x0001e20000100a00 */
[----:B------:R-:W-:-:S03]  /*1460*/  IMAD.HI.U32 R20, R3, R19, RZ ;  /* 0x0000001303147227 */ /* 0x000fc600078e00ff */
[----:B------:R-:W-:Y:S01]  /*1470*/  IADD3.X R2, P0, PT, R23, R2, RZ, P0, !PT ;  /* 0x0000000217027210 */ /* 0x000fe2000071e4ff */
[----:B------:R-:W-:Y:S02]  /*1480*/  IMAD R3, R3, R19, RZ ;  /* 0x0000001303037224 */ /* 0x000fe400078e02ff */
[----:B------:R-:W-:-:S03]  /*1490*/  VIADD R18, R18, 0x1 ;  /* 0x0000000112127836 */ /* 0x000fc60000000000 */
[----:B------:R-:W-:Y:S01]  /*14a0*/  IADD3.X R3, P1, PT, R3, R2, RZ, P1, !PT ;  /* 0x0000000203037210 */ /* 0x000fe20000f3e4ff */
[----:B------:R-:W-:Y:S01]  /*14b0*/  IMAD.X R2, RZ, RZ, R20, P0 ;  /* 0x000000ffff027224 */ /* 0x000fe200000e0614 */
[----:B------:R-:W-:-:S03]  /*14c0*/  ISETP.NE.AND P0, PT, R16, -0xf, PT ;  /* 0xfffffff11000780c */ /* 0x000fc60003f05270 */
[----:B------:R-:W-:Y:S02]  /*14d0*/  IMAD.X R2, RZ, RZ, R2, P1 ;  /* 0x000000ffff027224 */ /* 0x000fe400008e0602 */
[----:B0-----:R-:W-:Y:S02]  /*14e0*/  IMAD.MOV.U32 R12, RZ, RZ, R3 ;  /* 0x000000ffff0c7224 */ /* 0x001fe400078e0003 */
[----:B------:R-:W-:-:S06]  /*14f0*/  IMAD.MOV.U32 R13, RZ, RZ, R2 ;  /* 0x000000ffff0d7224 */ /* 0x000fcc00078e0002 */
[----:B------:R-:W-:Y:S05]  /*1500*/  @P0 BRA `(.L_x_12) ;  /* 0xfffffffc00900947 */ /* 0x000fea000383ffff */
[----:B------:R-:W-:Y:S05]  /*1510*/  BSYNC.RECONVERGENT B2 ;  /* 0x0000000000027941 */ /* 0x000fea0003800200 */
.L_x_11:
[----:B------:R-:W-:-:S07]  /*1520*/  IMAD.MOV.U32 R2, RZ, RZ, R4 ;  /* 0x000000ffff027224 */ /* 0x000fce00078e0004 */
.L_x_10:
[----:B------:R-:W-:Y:S05]  /*1530*/  BSYNC.RECONVERGENT B1 ;  /* 0x0000000000017941 */ /* 0x000fea0003800200 */
.L_x_9:
[----:B------:R-:W-:Y:S01]  /*1540*/  LOP3.LUT P0, R23, R0, 0x3f, RZ, 0xc0, !PT ;  /* 0x0000003f00177812 */ /* 0x000fe2000780c0ff */
[----:B------:R-:W-:-:S04]  /*1550*/  IMAD.IADD R2, R17, 0x1, R2 ;  /* 0x0000000111027824 */ /* 0x000fc800078e0202 */
[----:B------:R-:W-:-:S05]  /*1560*/  IMAD.U32 R25, R2, 0x8, R1 ;  /* 0x0000000802197824 */ /* 0x000fca00078e0001 */
[----:B------:R0:W-:Y:S04]  /*1570*/  STL.64 [R25+-0x78], R12 ;  /* 0xffff880c19007387 */ /* 0x0001e80000100a00 */
[----:B------:R-:W2:Y:S04]  /*1580*/  @P0 LDL.64 R14, [R1+0x8] ;  /* 0x00000800010e0983 */ /* 0x000ea80000100a00 */
[----:B------:R-:W3:Y:S04]  /*1590*/  LDL.64 R4, [R1+0x10] ;  /* 0x0000100001047983 */ /* 0x000ee80000100a00 */
[----:B------:R-:W4:Y:S01]  /*15a0*/  LDL.64 R2, [R1+0x18] ;  /* 0x0000180001027983 */ /* 0x000f220000100a00 */
[----:B------:R-:W-:Y:S01]  /*15b0*/  @P0 LOP3.LUT R0, R0, 0x3f, RZ, 0xc, !PT ;  /* 0x0000003f00000812 */ /* 0x000fe200078e0cff */
[----:B------:R-:W-:Y:S01]  /*15c0*/  BSSY.RECONVERGENT B1, `(.L_x_13) ;  /* 0x0000034000017945 */ /* 0x000fe20003800200 */
[----:B--2---:R-:W-:-:S02]  /*15d0*/  @P0 SHF.R.U64 R11, R14, 0x1, R15 ;  /* 0x000000010e0b0819 */ /* 0x004fc4000000120f */
[----:B------:R-:W-:Y:S02]  /*15e0*/  @P0 SHF.R.U32.HI R15, RZ, 0x1, R15 ;  /* 0x00000001ff0f0819 */ /* 0x000fe4000001160f */
[CC--:B---3--:R-:W-:Y:S02]  /*15f0*/  @P0 SHF.L.U32 R14, R4.reuse, R23.reuse, RZ ;  /* 0x00000017040e0219 */ /* 0x0c8fe400000006ff */
[----:B------:R-:W-:Y:S02]  /*1600*/  @P0 SHF.R.U64 R11, R11, R0, R15 ;  /* 0x000000000b0b0219 */ /* 0x000fe4000000120f */
[--C-:B------:R-:W-:Y:S02]  /*1610*/  @P0 SHF.R.U32.HI R21, RZ, 0x1, R5.reuse ;  /* 0x00000001ff150819 */ /* 0x100fe40000011605 */
[C-C-:B------:R-:W-:Y:S02]  /*1620*/  @P0 SHF.R.U64 R19, R4.reuse, 0x1, R5.reuse ;  /* 0x0000000104130819 */ /* 0x140fe40000001205 */
[----:B------:R-:W-:-:S02]  /*1630*/  @P0 SHF.L.U64.HI R17, R4, R23, R5 ;  /* 0x0000001704110219 */ /* 0x000fc40000010205 */
[-C--:B0-----:R-:W-:Y:S02]  /*1640*/  @P0 SHF.R.U32.HI R12, RZ, R0.reuse, R15 ;  /* 0x00000000ff0c0219 */ /* 0x081fe4000001160f */
[----:B------:R-:W-:Y:S02]  /*1650*/  @P0 LOP3.LUT R4, R14, R11, RZ, 0xfc, !PT ;  /* 0x0000000b0e040212 */ /* 0x000fe400078efcff */
[-C--:B----4-:R-:W-:Y:S02]  /*1660*/  @P0 SHF.L.U32 R13, R2, R23.reuse, RZ ;  /* 0x00000017020d0219 */ /* 0x090fe400000006ff */
[----:B------:R-:W-:Y:S01]  /*1670*/  @P0 SHF.R.U64 R16, R19, R0, R21 ;  /* 0x0000000013100219 */ /* 0x000fe20000001215 */
[----:B------:R-:W-:Y:S01]  /*1680*/  IMAD.SHL.U32 R14, R4, 0x4, RZ ;  /* 0x00000004040e7824 */ /* 0x000fe200078e00ff */
[----:B------:R-:W-:Y:S02]  /*1690*/  @P0 LOP3.LUT R5, R17, R12, RZ, 0xfc, !PT ;  /* 0x0000000c11050212 */ /* 0x000fe400078efcff */
[----:B------:R-:W-:-:S02]  /*16a0*/  @P0 SHF.L.U64.HI R23, R2, R23, R3 ;  /* 0x0000001702170219 */ /* 0x000fc40000010203 */
[----:B------:R-:W-:Y:S02]  /*16b0*/  @P0 LOP3.LUT R2, R13, R16, RZ, 0xfc, !PT ;  /* 0x000000100d020212 */ /* 0x000fe400078efcff */
[----:B------:R-:W-:Y:S02]  /*16c0*/  @P0 SHF.R.U32.HI R0, RZ, R0, R21 ;  /* 0x00000000ff000219 */ /* 0x000fe40000011615 */
[----:B------:R-:W-:Y:S02]  /*16d0*/  SHF.L.U64.HI R16, R4, 0x2, R5 ;  /* 0x0000000204107819 */ /* 0x000fe40000010205 */
[----:B------:R-:W-:Y:S02]  /*16e0*/  @P0 LOP3.LUT R3, R23, R0, RZ, 0xfc, !PT ;  /* 0x0000000017030212 */ /* 0x000fe400078efcff */
[----:B------:R-:W-:Y:S02]  /*16f0*/  SHF.L.W.U32.HI R5, R5, 0x2, R2 ;  /* 0x0000000205057819 */ /* 0x000fe40000010e02 */
[----:B------:R-:W-:-:S02]  /*1700*/  IADD3 RZ, P0, PT, RZ, -R14, RZ ;  /* 0x8000000effff7210 */ /* 0x000fc40007f1e0ff */
[----:B------:R-:W-:Y:S02]  /*1710*/  LOP3.LUT R0, RZ, R16, RZ, 0x33, !PT ;  /* 0x00000010ff007212 */ /* 0x000fe400078e33ff */
[----:B------:R-:W-:Y:S02]  /*1720*/  SHF.L.W.U32.HI R2, R2, 0x2, R3 ;  /* 0x0000000202027819 */ /* 0x000fe40000010e03 */
[----:B------:R-:W-:Y:S02]  /*1730*/  LOP3.LUT R4, RZ, R5, RZ, 0x33, !PT ;  /* 0x00000005ff047212 */ /* 0x000fe400078e33ff */
[----:B------:R-:W-:Y:S02]  /*1740*/  IADD3.X R11, P0, PT, RZ, R0, RZ, P0, !PT ;  /* 0x00000000ff0b7210 */ /* 0x000fe4000071e4ff */
[----:B------:R-:W-:Y:S02]  /*1750*/  LOP3.LUT R12, RZ, R2, RZ, 0x33, !PT ;  /* 0x00000002ff0c7212 */ /* 0x000fe400078e33ff */
[----:B------:R-:W-:-:S02]  /*1760*/  IADD3.X R0, P1, PT, RZ, R4, RZ, P0, !PT ;  /* 0x00000004ff007210 */ /* 0x000fc4000073e4ff */
[----:B------:R-:W-:-:S03]  /*1770*/  ISETP.GT.U32.AND P2, PT, R5, -0x1, PT ;  /* 0xffffffff0500780c */ /* 0x000fc60003f44070 */
[----:B------:R-:W-:Y:S01]  /*1780*/  IMAD.X R13, RZ, RZ, R12, P1 ;  /* 0x000000ffff0d7224 */ /* 0x000fe200008e060c */
[----:B------:R-:W-:-:S04]  /*1790*/  ISETP.GT.AND.EX P0, PT, R2, -0x1, PT, P2 ;  /* 0xffffffff0200780c */ /* 0x000fc80003f04320 */
[----:B------:R-:W-:Y:S02]  /*17a0*/  SEL R4, R2, R13, P0 ;  /* 0x0000000d02047207 */ /* 0x000fe40000000000 */
[----:B------:R-:W-:Y:S02]  /*17b0*/  SEL R15, R5, R0, P0 ;  /* 0x00000000050f7207 */ /* 0x000fe40000000000 */
[----:B------:R-:W-:Y:S02]  /*17c0*/  ISETP.NE.U32.AND P1, PT, R4, RZ, PT ;  /* 0x000000ff0400720c */ /* 0x000fe40003f25070 */
[----:B------:R-:W-:Y:S02]  /*17d0*/  SEL R11, R16, R11, P0 ;  /* 0x0000000b100b7207 */ /* 0x000fe40000000000 */
[----:B------:R-:W-:Y:S01]  /*17e0*/  SEL R5, R15, R4, !P1 ;  /* 0x000000040f057207 */ /* 0x000fe20004800000 */
[----:B------:R-:W-:-:S05]  /*17f0*/  @!P0 IMAD.MOV R14, RZ, RZ, -R14 ;  /* 0x000000ffff0e8224 */ /* 0x000fca00078e0a0e */
[----:B------:R-:W0:Y:S02]  /*1800*/  FLO.U32 R5, R5 ;  /* 0x0000000500057300 */ /* 0x000e2400000e0000 */
[C---:B0-----:R-:W-:Y:S02]  /*1810*/  IADD3 R12, PT, PT, -R5.reuse, 0x1f, RZ ;  /* 0x0000001f050c7810 */ /* 0x041fe40007ffe1ff */
[----:B------:R-:W-:-:S03]  /*1820*/  IADD3 R0, PT, PT, -R5, 0x3f, RZ ;  /* 0x0000003f05007810 */ /* 0x000fc60007ffe1ff */
[----:B------:R-:W-:-:S05]  /*1830*/  @P1 IMAD.MOV R0, RZ, RZ, R12 ;  /* 0x000000ffff001224 */ /* 0x000fca00078e020c */
[----:B------:R-:W-:-:S13]  /*1840*/  ISETP.NE.AND P1, PT, R0, RZ, PT ;  /* 0x000000ff0000720c */ /* 0x000fda0003f25270 */
[----:B------:R-:W-:Y:S05]  /*1850*/  @!P1 BRA `(.L_x_14) ;  /* 0x0000000000289947 */ /* 0x000fea0003800000 */
[--C-:B------:R-:W-:Y:S02]  /*1860*/  SHF.R.U64 R12, R14, 0x1, R11.reuse ;  /* 0x000000010e0c7819 */ /* 0x100fe4000000120b */
[C---:B------:R-:W-:Y:S02]  /*1870*/  LOP3.LUT R5, R0.reuse, 0x3f, RZ, 0xc0, !PT ;  /* 0x0000003f00057812 */ /* 0x040fe400078ec0ff */
[----:B------:R-:W-:Y:S02]  /*1880*/  SHF.R.U32.HI R14, RZ, 0x1, R11 ;  /* 0x00000001ff0e7819 */ /* 0x000fe4000001160b */
[----:B------:R-:W-:Y:S02]  /*1890*/  LOP3.LUT R11, R0, 0x3f, RZ, 0xc, !PT ;  /* 0x0000003f000b7812 */ /* 0x000fe400078e0cff */
[CC--:B------:R-:W-:Y:S02]  /*18a0*/  SHF.L.U64.HI R16, R15.reuse, R5.reuse, R4 ;  /* 0x000000050f107219 */ /* 0x0c0fe40000010204 */
[----:B------:R-:W-:-:S02]  /*18b0*/  SHF.L.U32 R5, R15, R5, RZ ;  /* 0x000000050f057219 */ /* 0x000fc400000006ff */
[-CC-:B------:R-:W-:Y:S02]  /*18c0*/  SHF.R.U64 R4, R12, R11.reuse, R14.reuse ;  /* 0x0000000b0c047219 */ /* 0x180fe4000000120e */
[----:B------:R-:W-:Y:S02]  /*18d0*/  SHF.R.U32.HI R11, RZ, R11, R14 ;  /* 0x0000000bff0b7219 */ /* 0x000fe4000001160e */
[----:B------:R-:W-:Y:S02]  /*18e0*/  LOP3.LUT R15, R5, R4, RZ, 0xfc, !PT ;  /* 0x00000004050f7212 */ /* 0x000fe400078efcff */
[----:B------:R-:W-:-:S07]  /*18f0*/  LOP3.LUT R4, R16, R11, RZ, 0xfc, !PT ;  /* 0x0000000b10047212 */ /* 0x000fce00078efcff */
.L_x_14:
[----:B------:R-:W-:Y:S05]  /*1900*/  BSYNC.RECONVERGENT B1 ;  /* 0x0000000000017941 */ /* 0x000fea0003800200 */
.L_x_13:
[----:B------:R-:W-:Y:S01]  /*1910*/  IMAD.WIDE.U32 R16, R15, 0x2168c235, RZ ;  /* 0x2168c2350f107825 */ /* 0x000fe200078e00ff */
[----:B------:R-:W-:-:S03]  /*1920*/  SHF.R.U32.HI R3, RZ, 0x1e, R3 ;  /* 0x0000001eff037819 */ /* 0x000fc60000011603 */
[----:B------:R-:W-:Y:S01]  /*1930*/  IMAD.MOV.U32 R12, RZ, RZ, R17 ;  /* 0x000000ffff0c7224 */ /* 0x000fe200078e0011 */
[----:B------:R-:W-:Y:S01]  /*1940*/  IADD3 RZ, P1, PT, R16, R16, RZ ;  /* 0x0000001010ff7210 */ /* 0x000fe20007f3e0ff */
[----:B------:R-:W-:Y:S01]  /*1950*/  IMAD.MOV.U32 R13, RZ, RZ, RZ ;  /* 0x000000ffff0d7224 */ /* 0x000fe200078e00ff */
[----:B------:R-:W-:Y:S01]  /*1960*/  LEA.HI R3, R2, R3, RZ, 0x1 ;  /* 0x0000000302037211 */ /* 0x000fe200078f08ff */
[----:B------:R-:W-:-:S04]  /*1970*/  IMAD.HI.U32 R5, R4, -0x36f0255e, RZ ;  /* 0xc90fdaa204057827 */ /* 0x000fc800078e00ff */
[----:B------:R-:W-:-:S04]  /*1980*/  IMAD.WIDE.U32 R12, R15, -0x36f0255e, R12 ;  /* 0xc90fdaa20f0c7825 */ /* 0x000fc800078e000c */
[C---:B------:R-:W-:Y:S02]  /*1990*/  IMAD R11, R4.reuse, -0x36f0255e, RZ ;  /* 0xc90fdaa2040b7824 */ /* 0x040fe400078e02ff */
[----:B------:R-:W-:-:S04]  /*19a0*/  IMAD.WIDE.U32 R12, P2, R4, 0x2168c235, R12 ;  /* 0x2168c235040c7825 */ /* 0x000fc8000784000c */
[----:B------:R-:W-:Y:S01]  /*19b0*/  IMAD.X R4, RZ, RZ, R5, P2 ;  /* 0x000000ffff047224 */ /* 0x000fe200010e0605 */
[----:B------:R-:W-:Y:S02]  /*19c0*/  IADD3 R5, P2, PT, R11, R13, RZ ;  /* 0x0000000d0b057210 */ /* 0x000fe40007f5e0ff */
[----:B------:R-:W-:Y:S02]  /*19d0*/  IADD3.X RZ, P1, PT, R12, R12, RZ, P1, !PT ;  /* 0x0000000c0cff7210 */ /* 0x000fe40000f3e4ff */
[C---:B------:R-:W-:Y:S01]  /*19e0*/  ISETP.GT.U32.AND P3, PT, R5.reuse, RZ, PT ;  /* 0x000000ff0500720c */ /* 0x040fe20003f64070 */
[----:B------:R-:W-:Y:S01]  /*19f0*/  IMAD.X R4, RZ, RZ, R4, P2 ;  /* 0x000000ffff047224 */ /* 0x000fe200010e0604 */
[----:B------:R-:W-:-:S04]  /*1a00*/  IADD3.X R12, P2, PT, R5, R5, RZ, P1, !PT ;  /* 0x00000005050c7210 */ /* 0x000fc80000f5e4ff */
[C---:B------:R-:W-:Y:S01]  /*1a10*/  ISETP.GT.AND.EX P1, PT, R4.reuse, RZ, PT, P3 ;  /* 0x000000ff0400720c */ /* 0x040fe20003f24330 */
[----:B------:R-:W-:-:S03]  /*1a20*/  IMAD.X R11, R4, 0x1, R4, P2 ;  /* 0x00000001040b7824 */ /* 0x000fc600010e0604 */
[----:B------:R-:W-:Y:S02]  /*1a30*/  SEL R12, R12, R5, P1 ;  /* 0x000000050c0c7207 */ /* 0x000fe40000800000 */
[----:B------:R-:W-:Y:S02]  /*1a40*/  SEL R5, R11, R4, P1 ;  /* 0x000000040b057207 */ /* 0x000fe40000800000 */
[----:B------:R-:W-:Y:S02]  /*1a50*/  IADD3 R4, P2, PT, R12, 0x1, RZ ;  /* 0x000000010c047810 */ /* 0x000fe40007f5e0ff */
[----:B------:R-:W-:Y:S02]  /*1a60*/  SEL R11, RZ, 0xffffffff, !P1 ;  /* 0xffffffffff0b7807 */ /* 0x000fe40004800000 */
[----:B------:R-:W-:Y:S01]  /*1a70*/  LOP3.LUT P1, R9, R9, 0x80000000, RZ, 0xc0, !PT ;  /* 0x8000000009097812 */ /* 0x000fe2000782c0ff */
[----:B------:R-:W-:Y:S02]  /*1a80*/  IMAD.X R5, RZ, RZ, R5, P2 ;  /* 0x000000ffff057224 */ /* 0x000fe400010e0605 */
[----:B------:R-:W-:Y:S01]  /*1a90*/  IMAD.IADD R0, R11, 0x1, -R0 ;  /* 0x000000010b007824 */ /* 0x000fe200078e0a00 */
[----:B------:R-:W-:-:S02]  /*1aa0*/  @!P0 LOP3.LUT R9, R9, 0x80000000, RZ, 0x3c, !PT ;  /* 0x8000000009098812 */ /* 0x000fc400078e3cff */
[----:B------:R-:W-:Y:S01]  /*1ab0*/  SHF.R.U64 R4, R4, 0xa, R5 ;  /* 0x0000000a04047819 */ /* 0x000fe20000001205 */
[----:B------:R-:W-:-:S03]  /*1ac0*/  IMAD.SHL.U32 R0, R0, 0x100000, RZ ;  /* 0x0010000000007824 */ /* 0x000fc600078e00ff */
[----:B------:R-:W-:-:S03]  /*1ad0*/  IADD3 R4, P2, PT, R4, 0x1, RZ ;  /* 0x0000000104047810 */ /* 0x000fc60007f5e0ff */
[----:B------:R-:W-:Y:S01]  /*1ae0*/  @P1 IMAD.MOV R3, RZ, RZ, -R3 ;  /* 0x000000ffff031224 */ /* 0x000fe200078e0a03 */
[----:B------:R-:W-:-:S04]  /*1af0*/  LEA.HI.X R5, R5, RZ, RZ, 0x16, P2 ;  /* 0x000000ff05057211 */ /* 0x000fc800010fb4ff */
[--C-:B------:R-:W-:Y:S02]  /*1b00*/  SHF.R.U64 R4, R4, 0x1, R5.reuse ;  /* 0x0000000104047819 */ /* 0x100fe40000001205 */
[----:B------:R-:W-:Y:S02]  /*1b10*/  SHF.R.U32.HI R5, RZ, 0x1, R5 ;  /* 0x00000001ff057819 */ /* 0x000fe40000011605 */
[----:B------:R-:W-:-:S04]  /*1b20*/  IADD3 R11, P2, P3, RZ, RZ, R4 ;  /* 0x000000ffff0b7210 */ /* 0x000fc80007b5e004 */
[----:B------:R-:W-:-:S04]  /*1b30*/  IADD3.X R0, PT, PT, R0, 0x3fe00000, R5, P2, P3 ;  /* 0x3fe0000000007810 */ /* 0x000fc800017e6405 */
[----:B------:R-:W-:-:S07]  /*1b40*/  LOP3.LUT R16, R0, R9, RZ, 0xfc, !PT ;  /* 0x0000000900107212 */ /* 0x000fce00078efcff */
.L_x_8:
[----:B------:R-:W-:Y:S02]  /*1b50*/  IMAD.MOV.U32 R2, RZ, RZ, R11 ;  /* 0x000000ffff027224 */ /* 0x000fe400078e000b */
[----:B------:R-:W-:Y:S02]  /*1b60*/  IMAD.MOV.U32 R11, RZ, RZ, 0x0 ;  /* 0x00000000ff0b7424 */ /* 0x000fe400078e00ff */
[----:B------:R-:W-:Y:S02]  /*1b70*/  IMAD.MOV.U32 R0, RZ, RZ, R3 ;  /* 0x000000ffff007224 */ /* 0x000fe400078e0003 */
[----:B------:R-:W-:Y:S01]  /*1b80*/  IMAD.MOV.U32 R3, RZ, RZ, R16 ;  /* 0x000000ffff037224 */ /* 0x000fe200078e0010 */
[----:B------:R-:W-:Y:S06]  /*1b90*/  RET.REL.NODEC R10 `(_Z23test_kernel_elementwisePdS_ii) ;  /* 0xffffffe40a187950 */ /* 0x000fec0003c3ffff */
.L_x_15:
[----:B------:R-:W-:-:S00]  /*1ba0*/  BRA `(.L_x_15) ;  /* 0xfffffffc00fc7947 */ /* 0x000fc0000383ffff */
[----:B------:R-:W-:-:S00]  /*1bb0*/  NOP ;  /* 0x0000000000007918 */ /* 0x000fc00000000000 */
        /* <DEDUP_REMOVED lines=12> */
.L_x_18:


//--------------------- .text._Z27test_kernel_neighbor_accessPdS_S_ii --------------------------
	.section	.text._Z27test_kernel_neighbor_accessPdS_S_ii,"ax",@progbits
	.align	128
        .global         _Z27test_kernel_neighbor_accessPdS_S_ii
        .type           _Z27test_kernel_neighbor_accessPdS_S_ii,@function
        .size           _Z27test_kernel_neighbor_accessPdS_S_ii,(.L_x_20 - _Z27test_kernel_neighbor_accessPdS_S_ii)
        .other          _Z27test_kernel_neighbor_accessPdS_S_ii,@"STO_CUDA_ENTRY STV_DEFAULT"
_Z27test_kernel_neighbor_accessPdS_S_ii:
.text._Z27test_kernel_neighbor_accessPdS_S_ii:
[----:B------:R-:W-:Y:S01]  /*0000*/  LDC R1, c[0x0][0x37c] ;  /* 0x0000df00ff017b82 */ /* 0x000fe20000000800 */
[----:B------:R-:W0:Y:S07]  /*0010*/  S2R R3, SR_TID.X ;  /* 0x0000000000037919 */ /* 0x000e2e0000002100 */
[----:B------:R-:W0:Y:S01]  /*0020*/  S2UR UR4, SR_CTAID.X ;  /* 0x00000000000479c3 */ /* 0x000e220000002500 */
[----:B------:R-:W1:Y:S07]  /*0030*/  S2R R5, SR_TID.Y ;  /* 0x0000000000057919 */ /* 0x000e6e0000002200 */
[----:B------:R-:W0:Y:S08]  /*0040*/  LDC R2, c[0x0][0x360] ;  /* 0x0000d800ff027b82 */ /* 0x000e300000000800 */
[----:B------:R-:W1:Y:S08]  /*0050*/  S2UR UR5, SR_CTAID.Y ;  /* 0x00000000000579c3 */ /* 0x000e700000002600 */
[----:B------:R-:W1:Y:S08]  /*0060*/  LDC R6, c[0x0][0x364] ;  /* 0x0000d900ff067b82 */ /* 0x000e700000000800 */
[----:B------:R-:W2:Y:S01]  /*0070*/  LDC.64 R26, c[0x0][0x398] ;  /* 0x0000e600ff1a7b82 */ /* 0x000ea20000000a00 */
[----:B0-----:R-:W-:-:S02]  /*0080*/  IMAD R2, R2, UR4, R3 ;  /* 0x0000000402027c24 */ /* 0x001fc4000f8e0203 */
[----:B-1----:R-:W-:-:S03]  /*0090*/  IMAD R6, R6, UR5, R5 ;  /* 0x0000000506067c24 */ /* 0x002fc6000f8e0205 */
[----:B--2---:R-:W-:-:S04]  /*00a0*/  ISETP.GE.AND P0, PT, R2, R27, PT ;  /* 0x0000001b0200720c */ /* 0x004fc80003f06270 */
[----:B------:R-:W-:-:S13]  /*00b0*/  ISETP.GE.OR P0, PT, R6, R26, P0 ;  /* 0x0000001a0600720c */ /* 0x000fda0000706670 */
[----:B------:R-:W-:Y:S05]  /*00c0*/  @P0 EXIT ;  /* 0x000000000000094d */ /* 0x000fea0003800000 */
[----:B------:R-:W-:Y:S01]  /*00d0*/  ISETP.GE.AND P2, PT, R2, RZ, PT ;  /* 0x000000ff0200720c */ /* 0x000fe20003f46270 */
[----:B------:R-:W0:Y:S01]  /*00e0*/  LDC.64 R14, c[0x0][0x388] ;  /* 0x0000e200ff0e7b82 */ /* 0x000e220000000a00 */
[----:B------:R-:W1:Y:S02]  /*00f0*/  LDCU.64 UR4, c[0x0][0x358] ;  /* 0x00006b00ff0477ac */ /* 0x000e640008000a00 */
[----:B------:R-:W-:-:S05]  /*0100*/  ISETP.EQ.OR P3, PT, R6, RZ, !P2 ;  /* 0x000000ff0600720c */ /* 0x000fca0005762670 */
[----:B------:R-:W2:Y:S08]  /*0110*/  LDC.64 R28, c[0x0][0x380] ;  /* 0x0000e000ff1c7b82 */ /* 0x000eb00000000a00 */
[----:B------:R-:W-:-:S04]  /*0120*/  @!P3 IMAD R3, R6, R27, -R27 ;  /* 0x0000001b0603b224 */ /* 0x000fc800078e0a1b */
[----:B------:R-:W-:-:S04]  /*0130*/  @!P3 IMAD.IADD R3, R2, 0x1, R3 ;  /* 0x000000010203b824 */ /* 0x000fc800078e0203 */
[----:B0-----:R-:W-:-:S06]  /*0140*/  @!P3 IMAD.WIDE R4, R3, 0x8, R14 ;  /* 0x000000080304b825 */ /* 0x001fcc00078e020e */
[----:B-1----:R-:W3:Y:S01]  /*0150*/  @!P3 LDG.E.64 R4, desc[UR4][R4.64] ;  /* 0x000000040404b981 */ /* 0x002ee2000c1e1b00 */
[----:B--2---:R-:W-:-:S06]  /*0160*/  @!P3 IMAD.WIDE R22, R3, 0x8, R28 ;  /* 0x000000080316b825 */ /* 0x004fcc00078e021c */
[----:B------:R-:W2:Y:S01]  /*0170*/  @!P3 LDG.E.64 R22, desc[UR4][R22.64] ;  /* 0x000000041616b981 */ /* 0x000ea2000c1e1b00 */
[-C--:B------:R-:W-:Y:S01]  /*0180*/  ISETP.GT.AND P0, PT, R2, R27.reuse, PT ;  /* 0x0000001b0200720c */ /* 0x080fe20003f04270 */
[----:B------:R-:W-:Y:S02]  /*0190*/  IMAD R0, R6, R27, R2 ;  /* 0x0000001b06007224 */ /* 0x000fe400078e0202 */
[C---:B------:R-:W-:Y:S01]  /*01a0*/  VIADD R8, R2.reuse, 0x1 ;  /* 0x0000000102087836 */ /* 0x040fe20000000000 */
[----:B------:R-:W-:Y:S01]  /*01b0*/  ISETP.GT.AND P0, PT, R2, RZ, !P0 ;  /* 0x000000ff0200720c */ /* 0x000fe20004704270 */
[----:B------:R-:W-:-:S03]  /*01c0*/  IMAD.WIDE R14, R0, 0x8, R14 ;  /* 0x00000008000e7825 */ /* 0x000fc600078e020e */
[----:B------:R-:W-:Y:S01]  /*01d0*/  ISETP.GE.AND P1, PT, R8, R27, PT ;  /* 0x0000001b0800720c */ /* 0x000fe20003f26270 */
[----:B------:R-:W-:Y:S01]  /*01e0*/  IMAD.WIDE R28, R0, 0x8, R28 ;  /* 0x00000008001c7825 */ /* 0x000fe200078e021c */
[----:B------:R-:W-:Y:S01]  /*01f0*/  IADD3 R7, PT, PT, R6, 0x1, RZ ;  /* 0x0000000106077810 */ /* 0x000fe20007ffe0ff */
[----:B------:R-:W4:Y:S01]  /*0200*/  LDG.E.64 R18, desc[UR4][R14.64] ;  /* 0x000000040e127981 */ /* 0x000f22000c1e1b00 */
[----:B------:R-:W-:-:S05]  /*0210*/  ISETP.GT.AND P1, PT, R2, -0x2, !P1 ;  /* 0xfffffffe0200780c */ /* 0x000fca0004f24270 */
[----:B------:R-:W5:Y:S01]  /*0220*/  @P0 LDG.E.64 R8, desc[UR4][R14.64+-0x8] ;  /* 0xfffff8040e080981 */ /* 0x000f62000c1e1b00 */
[----:B------:R-:W-:Y:S02]  /*0230*/  @!P3 IMAD.MOV.U32 R10, RZ, RZ, -0x66666666 ;  /* 0x9999999aff0ab424 */ /* 0x000fe400078e00ff */
[----:B------:R-:W-:Y:S01]  /*0240*/  @!P3 IMAD.MOV.U32 R11, RZ, RZ, 0x3fb99999 ;  /* 0x3fb99999ff0bb424 */ /* 0x000fe200078e00ff */
[----:B------:R-:W4:Y:S01]  /*0250*/  @P0 LDG.E.64 R24, desc[UR4][R28.64+-0x8] ;  /* 0xfffff8041c180981 */ /* 0x000f22000c1e1b00 */
[----:B------:R-:W-:-:S03]  /*0260*/  ISETP.GE.U32.OR P2, PT, R7, R26, !P2 ;  /* 0x0000001a0700720c */ /* 0x000fc60005746470 */
[----:B------:R0:W4:Y:S10]  /*0270*/  @P1 LDG.E.64 R16, desc[UR4][R14.64+0x8] ;  /* 0x000008040e101981 */ /* 0x000134000c1e1b00 */
[----:B------:R-:W-:-:S04]  /*0280*/  @!P2 IMAD.WIDE R20, R27, 0x8, R14 ;  /* 0x000000081b14a825 */ /* 0x000fc800078e020e */
[----:B0-----:R-:W-:Y:S02]  /*0290*/  @!P2 IMAD.WIDE R14, R27, 0x8, R28 ;  /* 0x000000081b0ea825 */ /* 0x001fe400078e021c */
[----:B------:R-:W4:Y:S04]  /*02a0*/  @!P2 LDG.E.64 R20, desc[UR4][R20.64] ;  /* 0x000000041414a981 */ /* 0x000f28000c1e1b00 */
[----:B------:R-:W4:Y:S01]  /*02b0*/  @!P2 LDG.E.64 R14, desc[UR4][R14.64] ;  /* 0x000000040e0ea981 */ /* 0x000f22000c1e1b00 */
[----:B---3--:R-:W-:-:S08]  /*02c0*/  @!P3 DMUL R4, R4, R10 ;  /* 0x0000000a0404b228 */ /* 0x008fd00000000000 */
[----:B--2---:R-:W-:Y:S02]  /*02d0*/  @!P3 DFMA R22, R22, R10, R4 ;  /* 0x0000000a1616b22b */ /* 0x004fe40000000004 */
[----:B------:R-:W2:Y:S04]  /*02e0*/  LDG.E.64 R4, desc[UR4][R28.64] ;  /* 0x000000041c047981 */ /* 0x000ea8000c1e1b00 */
[----:B------:R-:W3:Y:S01]  /*02f0*/  @P1 LDG.E.64 R10, desc[UR4][R28.64+0x8] ;  /* 0x000008041c0a1981 */ /* 0x000ee2000c1e1b00 */
[----:B------:R-:W-:Y:S02]  /*0300*/  @P0 IMAD.MOV.U32 R12, RZ, RZ, -0x66666666 ;  /* 0x9999999aff0c0424 */ /* 0x000fe400078e00ff */
[----:B------:R-:W-:-:S06]  /*0310*/  @P0 IMAD.MOV.U32 R13, RZ, RZ, 0x3fb99999 ;  /* 0x3fb99999ff0d0424 */ /* 0x000fcc00078e00ff */
[----:B-----5:R-:W-:-:S08]  /*0320*/  @P0 DMUL R8, R8, R12 ;  /* 0x0000000c08080228 */ /* 0x020fd00000000000 */
[----:B----4-:R-:W-:Y:S01]  /*0330*/  @P0 DFMA R12, R24, R12, R8 ;  /* 0x0000000c180c022b */ /* 0x010fe20000000008 */
[----:B------:R-:W-:Y:S02]  /*0340*/  @P1 IMAD.MOV.U32 R8, RZ, RZ, -0x66666666 ;  /* 0x9999999aff081424 */ /* 0x000fe400078e00ff */
[----:B------:R-:W-:Y:S01]  /*0350*/  VIADD R3, R6, 0xffffffff ;  /* 0xffffffff06037836 */ /* 0x000fe20000000000 */
[-C--:B------:R-:W-:Y:S01]  /*0360*/  ISETP.GE.U32.OR P4, PT, R7, R26.reuse, !P0 ;  /* 0x0000001a0700720c */ /* 0x080fe20004786470 */
[----:B------:R-:W-:Y:S01]  /*0370*/  @P1 IMAD.MOV.U32 R9, RZ, RZ, 0x3fb99999 ;  /* 0x3fb99999ff091424 */ /* 0x000fe200078e00ff */
[----:B------:R-:W0:Y:S05]  /*0380*/  LDC.64 R24, c[0x0][0x380] ;  /* 0x0000e000ff187b82 */ /* 0x000e2a0000000a00 */
[-C--:B------:R-:W-:Y:S01]  /*0390*/  @P1 DMUL R16, R16, R8.reuse ;  /* 0x0000000810101228 */ /* 0x080fe20000000000 */
[----:B------:R-:W-:Y:S01]  /*03a0*/  ISETP.GE.U32.OR P5, PT, R3, R26, !P0 ;  /* 0x0000001a0300720c */ /* 0x000fe200047a6470 */
[----:B--2---:R-:W-:Y:S01]  /*03b0*/  DADD R4, R4, R18 ;  /* 0x0000000004047229 */ /* 0x004fe20000000012 */
[----:B------:R-:W1:Y:S05]  /*03c0*/  LDC.64 R18, c[0x0][0x388] ;  /* 0x0000e200ff127b82 */ /* 0x000e6a0000000a00 */
[----:B---3--:R-:W-:Y:S01]  /*03d0*/  @P1 DFMA R10, R10, R8, R16 ;  /* 0x000000080a0a122b */ /* 0x008fe20000000010 */
[----:B------:R-:W-:Y:S01]  /*03e0*/  @!P2 MOV R8, 0x9999999a ;  /* 0x9999999a0008a802 */ /* 0x000fe20000000f00 */
[----:B------:R-:W-:Y:S01]  /*03f0*/  @!P2 IMAD.MOV.U32 R9, RZ, RZ, 0x3fb99999 ;  /* 0x3fb99999ff09a424 */ /* 0x000fe200078e00ff */
[----:B------:R-:W-:Y:S01]  /*0400*/  DADD R4, RZ, R4 ;  /* 0x00000000ff047229 */ /* 0x000fe20000000004 */
[----:B------:R-:W2:Y:S04]  /*0410*/  LDC.64 R16, c[0x0][0x380] ;  /* 0x0000e000ff107b82 */ /* 0x000ea80000000a00 */
[----:B------:R-:W-:-:S03]  /*0420*/  @!P2 DMUL R20, R20, R8 ;  /* 0x000000081414a228 */ /* 0x000fc60000000000 */
[----:B------:R-:W-:-:S05]  /*0430*/  @!P3 DADD R4, R4, R22 ;  /* 0x000000000404b229 */ /* 0x000fca0000000016 */
[----:B------:R-:W-:Y:S01]  /*0440*/  @!P2 DFMA R14, R14, R8, R20 ;  /* 0x000000080e0ea22b */ /* 0x000fe20000000014 */
[----:B------:R-:W3:Y:S01]  /*0450*/  LDC.64 R8, c[0x0][0x388] ;  /* 0x0000e200ff087b82 */ /* 0x000ee20000000a00 */
[CCC-:B------:R-:W-:Y:S01]  /*0460*/  @!P5 IMAD R23, R6.reuse, R27.reuse, -R27.reuse ;  /* 0x0000001b0617d224 */ /* 0x1c0fe200078e0a1b */
[----:B------:R-:W-:Y:S01]  /*0470*/  @P0 DADD R4, R4, R12 ;  /* 0x0000000004040229 */ /* 0x000fe2000000000c */
[----:B------:R-:W-:-:S03]  /*0480*/  @!P4 IMAD R13, R6, R27, R27 ;  /* 0x0000001b060dc224 */ /* 0x000fc600078e021b */
[----:B------:R-:W-:Y:S02]  /*0490*/  @!P5 IADD3 R12, P3, PT, R2, R23, RZ ;  /* 0x00000017020cd210 */ /* 0x000fe40007f7e0ff */
[----:B------:R-:W-:Y:S02]  /*04a0*/  ISETP.GE.U32.OR P0, PT, R7, R26, !P1 ;  /* 0x0000001a0700720c */ /* 0x000fe40004f06470 */
[----:B------:R-:W-:Y:S01]  /*04b0*/  @!P5 LEA.HI.X.SX32 R23, R23, RZ, 0x1, P3 ;  /* 0x000000ff1717d211 */ /* 0x000fe200018f0eff */
[----:B------:R-:W-:Y:S01]  /*04c0*/  @!P5 IMAD.SHL.U32 R21, R12, 0x8, RZ ;  /* 0x000000080c15d824 */ /* 0x000fe200078e00ff */
[----:B------:R-:W-:Y:S02]  /*04d0*/  @!P4 IADD3 R7, P3, PT, R2, R13, RZ ;  /* 0x0000000d0207c210 */ /* 0x000fe40007f7e0ff */
[----:B------:R-:W-:Y:S02]  /*04e0*/  @!P5 SHF.L.U64.HI R12, R12, 0x3, R23 ;  /* 0x000000030c0cd819 */ /* 0x000fe40000010217 */
[----:B------:R-:W-:Y:S01]  /*04f0*/  @!P4 LEA.HI.X.SX32 R20, R13, RZ, 0x1, P3 ;  /* 0x000000ff0d14c211 */ /* 0x000fe200018f0eff */
[----:B------:R-:W4:Y:S01]  /*0500*/  LDC.64 R22, c[0x0][0x388] ;  /* 0x0000e200ff167b82 */ /* 0x000f220000000a00 */
[----:B--2---:R-:W-:-:S02]  /*0510*/  @!P5 IADD3 R16, P3, PT, R21, R16, RZ ;  /* 0x000000101510d210 */ /* 0x004fc40007f7e0ff */
[----:B-1----:R-:W-:Y:S02]  /*0520*/  @!P5 IADD3 R18, P6, PT, R21, R18, RZ ;  /* 0x000000121512d210 */ /* 0x002fe40007fde0ff */
[----:B------:R-:W-:Y:S01]  /*0530*/  @!P4 SHF.L.U32 R13, R7, 0x3, RZ ;  /* 0x00000003070dc819 */ /* 0x000fe200000006ff */
[C---:B------:R-:W-:Y:S02]  /*0540*/  @!P5 IMAD.X R17, R12.reuse, 0x1, R17, P3 ;  /* 0x000000010c11d824 */ /* 0x040fe400018e0611 */
[----:B------:R-:W-:Y:S01]  /*0550*/  @!P5 IMAD.X R19, R12, 0x1, R19, P6 ;  /* 0x000000010c13d824 */ /* 0x000fe200030e0613 */
[C---:B0-----:R-:W-:Y:S02]  /*0560*/  @!P4 IADD3 R24, P3, PT, R13.reuse, R24, RZ ;  /* 0x000000180d18c210 */ /* 0x041fe40007f7e0ff */
[----:B---3--:R-:W-:Y:S01]  /*0570*/  @!P4 IADD3 R8, P6, PT, R13, R8, RZ ;  /* 0x000000080d08c210 */ /* 0x008fe20007fde0ff */
[----:B------:R-:W-:Y:S01]  /*0580*/  @!P0 IMAD R21, R6, R27, R27 ;  /* 0x0000001b06158224 */ /* 0x000fe200078e021b */
[----:B------:R-:W0:Y:S01]  /*0590*/  LDC.64 R12, c[0x0][0x380] ;  /* 0x0000e000ff0c7b82 */ /* 0x000e220000000a00 */
[----:B------:R-:W-:Y:S01]  /*05a0*/  @!P4 SHF.L.U64.HI R20, R7, 0x3, R20 ;  /* 0x000000030714c819 */ /* 0x000fe20000010214 */
[----:B------:R-:W2:Y:S01]  /*05b0*/  @!P5 LDG.E.64 R18, desc[UR4][R18.64+-0x8] ;  /* 0xfffff8041212d981 */ /* 0x000ea2000c1e1b00 */
[----:B------:R-:W-:-:S03]  /*05c0*/  @!P0 SHF.R.S32.HI R7, RZ, 0x1f, R2 ;  /* 0x0000001fff078819 */ /* 0x000fc60000011402 */
[----:B------:R-:W-:Y:S01]  /*05d0*/  @!P4 IMAD.X R25, R20, 0x1, R25, P3 ;  /* 0x000000011419c824 */ /* 0x000fe200018e0619 */
[----:B------:R-:W-:Y:S01]  /*05e0*/  @!P0 IADD3 R28, P3, PT, R2, R21, RZ ;  /* 0x00000015021c8210 */ /* 0x000fe20007f7e0ff */
[----:B------:R-:W3:Y:S03]  /*05f0*/  @!P5 LDG.E.64 R16, desc[UR4][R16.64+-0x8] ;  /* 0xfffff8041010d981 */ /* 0x000ee6000c1e1b00 */
[----:B------:R-:W-:Y:S01]  /*0600*/  @!P0 LEA.HI.X.SX32 R7, R21, R7, 0x1, P3 ;  /* 0x0000000715078211 */ /* 0x000fe200018f0eff */
[----:B------:R-:W5:Y:S01]  /*0610*/  @!P4 LDG.E.64 R24, desc[UR4][R24.64+-0x8] ;  /* 0xfffff8041818c981 */ /* 0x000f62000c1e1b00 */
[----:B------:R-:W-:Y:S01]  /*0620*/  ISETP.GE.U32.OR P3, PT, R3, R26, !P1 ;  /* 0x0000001a0300720c */ /* 0x000fe20004f66470 */
[----:B------:R-:W-:Y:S01]  /*0630*/  @!P0 IMAD.SHL.U32 R3, R28, 0x8, RZ ;  /* 0x000000081c038824 */ /* 0x000fe200078e00ff */
[----:B------:R-:W-:Y:S02]  /*0640*/  @!P4 IADD3.X R9, PT, PT, R20, R9, RZ, P6, !PT ;  /* 0x000000091409c210 */ /* 0x000fe400037fe4ff */
[----:B------:R-:W-:-:S04]  /*0650*/  @!P0 SHF.L.U64.HI R20, R28, 0x3, R7 ;  /* 0x000000031c148819 */ /* 0x000fc80000010207 */
[----:B------:R-:W5:Y:S01]  /*0660*/  @!P4 LDG.E.64 R8, desc[UR4][R8.64+-0x8] ;  /* 0xfffff8040808c981 */ /* 0x000f62000c1e1b00 */
[----:B0-----:R-:W-:-:S04]  /*0670*/  @!P0 IADD3 R12, P6, PT, R3, R12, RZ ;  /* 0x0000000c030c8210 */ /* 0x001fc80007fde0ff */
[----:B------:R-:W-:Y:S02]  /*0680*/  @!P3 IMAD R27, R6, R27, -R27 ;  /* 0x0000001b061bb224 */ /* 0x000fe400078e0a1b */
[----:B------:R-:W0:Y:S01]  /*0690*/  LDC.64 R6, c[0x0][0x388] ;  /* 0x0000e200ff067b82 */ /* 0x000e220000000a00 */
[----:B------:R-:W-:Y:S01]  /*06a0*/  @!P0 IMAD.X R13, R20, 0x1, R13, P6 ;  /* 0x00000001140d8824 */ /* 0x000fe200030e060d */
[----:B----4-:R-:W-:-:S05]  /*06b0*/  @!P0 IADD3 R22, P6, PT, R3, R22, RZ ;  /* 0x0000001603168210 */ /* 0x010fca0007fde0ff */
[----:B------:R-:W-:Y:S01]  /*06c0*/  @!P0 IMAD.X R23, R20, 0x1, R23, P6 ;  /* 0x0000000114178824 */ /* 0x000fe200030e0617 */
[----:B------:R-:W-:Y:S01]  /*06d0*/  @!P3 SHF.R.S32.HI R26, RZ, 0x1f, R2 ;  /* 0x0000001fff1ab819 */ /* 0x000fe20000011402 */
[----:B------:R-:W1:Y:S01]  /*06e0*/  LDC.64 R20, c[0x0][0x380] ;  /* 0x0000e000ff147b82 */ /* 0x000e620000000a00 */
[----:B------:R-:W-:Y:S01]  /*06f0*/  @!P3 IADD3 R2, P6, PT, R2, R27, RZ ;  /* 0x0000001b0202b210 */ /* 0x000fe20007fde0ff */
[----:B------:R-:W4:Y:S03]  /*0700*/  @!P0 LDG.E.64 R12, desc[UR4][R12.64+0x8] ;  /* 0x000008040c0c8981 */ /* 0x000f26000c1e1b00 */
[----:B------:R-:W-:Y:S01]  /*0710*/  @!P3 LEA.HI.X.SX32 R27, R27, R26, 0x1, P6 ;  /* 0x0000001a1b1bb211 */ /* 0x000fe200030f0eff */
[----:B------:R-:W4:Y:S01]  /*0720*/  @!P0 LDG.E.64 R22, desc[UR4][R22.64+0x8] ;  /* 0x0000080416168981 */ /* 0x000f22000c1e1b00 */
[C---:B------:R-:W-:Y:S02]  /*0730*/  @!P3 SHF.L.U32 R3, R2.reuse, 0x3, RZ ;  /* 0x000000030203b819 */ /* 0x040fe400000006ff */
[----:B------:R-:W-:-:S02]  /*0740*/  @!P3 SHF.L.U64.HI R2, R2, 0x3, R27 ;  /* 0x000000030202b819 */ /* 0x000fc4000001021b */
[----:B0-----:R-:W-:-:S05]  /*0750*/  @!P3 IADD3 R6, P6, PT, R3, R6, RZ ;  /* 0x000000060306b210 */ /* 0x001fca0007fde0ff */
[----:B------:R-:W-:Y:S01]  /*0760*/  @!P3 IMAD.X R7, R2, 0x1, R7, P6 ;  /* 0x000000010207b824 */ /* 0x000fe200030e0607 */
[----:B-1----:R-:W-:-:S05]  /*0770*/  @!P3 IADD3 R20, P6, PT, R3, R20, RZ ;  /* 0x000000140314b210 */ /* 0x002fca0007fde0ff */
[----:B------:R-:W4:Y:S01]  /*0780*/  @!P3 LDG.E.64 R6, desc[UR4][R6.64+0x8] ;  /* 0x000008040606b981 */ /* 0x000f22000c1e1b00 */
[----:B------:R-:W-:-:S06]  /*0790*/  @!P3 IMAD.X R21, R2, 0x1, R21, P6 ;  /* 0x000000010215b824 */ /* 0x000fcc00030e0615 */
[----:B------:R-:W4:Y:S01]  /*07a0*/  @!P3 LDG.E.64 R20, desc[UR4][R20.64+0x8] ;  /* 0x000008041414b981 */ /* 0x000f22000c1e1b00 */
[----:B------:R-:W-:Y:S01]  /*07b0*/  @!P5 IMAD.MOV.U32 R2, RZ, RZ, -0x66666666 ;  /* 0x9999999aff02d424 */ /* 0x000fe200078e00ff */
[----:B------:R-:W-:Y:S01]  /*07c0*/  @!P5 MOV R3, 0x3fb99999 ;  /* 0x3fb999990003d802 */ /* 0x000fe20000000f00 */
[----:B------:R-:W-:Y:S01]  /*07d0*/  @P1 DADD R4, R4, R10 ;  /* 0x0000000004041229 */ /* 0x000fe2000000000a */
[----:B------:R-:W-:Y:S02]  /*07e0*/  @!P4 IMAD.MOV.U32 R10, RZ, RZ, -0x66666666 ;  /* 0x9999999aff0ac424 */ /* 0x000fe400078e00ff */
[----:B------:R-:W-:-:S05]  /*07f0*/  @!P4 IMAD.MOV.U32 R11, RZ, RZ, 0x3fb99999 ;  /* 0x3fb99999ff0bc424 */ /* 0x000fca00078e00ff */
[----:B------:R-:W-:Y:S01]  /*0800*/  @!P2 DADD R4, R4, R14 ;  /* 0x000000000404a229 */ /* 0x000fe2000000000e */
[----:B------:R-:W-:Y:S02]  /*0810*/  @!P3 IMAD.MOV.U32 R14, RZ, RZ, -0x66666666 ;  /* 0x9999999aff0eb424 */ /* 0x000fe400078e00ff */
[----:B------:R-:W-:Y:S01]  /*0820*/  @!P3 IMAD.MOV.U32 R15, RZ, RZ, 0x3fb99999 ;  /* 0x3fb99999ff0fb424 */ /* 0x000fe200078e00ff */
[----:B--2---:R-:W-:-:S08]  /*0830*/  @!P5 DMUL R18, R18, R2 ;  /* 0x000000021212d228 */ /* 0x004fd00000000000 */
[----:B---3--:R-:W-:Y:S01]  /*0840*/  @!P5 DFMA R16, R16, R2, R18 ;  /* 0x000000021010d22b */ /* 0x008fe20000000012 */
[----:B------:R-:W-:Y:S01]  /*0850*/  @!P0 IMAD.MOV.U32 R2, RZ, RZ, -0x66666666 ;  /* 0x9999999aff028424 */ /* 0x000fe200078e00ff */
[----:B------:R-:W-:Y:S01]  /*0860*/  @!P0 MOV R3, 0x3fb99999 ;  /* 0x3fb9999900038802 */ /* 0x000fe20000000f00 */
[----:B-----5:R-:W-:-:S05]  /*0870*/  @!P4 DMUL R8, R8, R10 ;  /* 0x0000000a0808c228 */ /* 0x020fca0000000000 */
[----:B------:R-:W-:-:S03]  /*0880*/  @!P5 DADD R4, R4, R16 ;  /* 0x000000000404d229 */ /* 0x000fc60000000010 */
[----:B------:R-:W-:Y:S01]  /*0890*/  @!P4 DFMA R8, R24, R10, R8 ;  /* 0x0000000a1808c22b */ /* 0x000fe20000000008 */
[----:B------:R-:W0:Y:S01]  /*08a0*/  LDC.64 R10, c[0x0][0x390] ;  /* 0x0000e400ff0a7b82 */ /* 0x000e220000000a00 */
[----:B----4-:R-:W-:-:S06]  /*08b0*/  @!P0 DMUL R22, R22, R2 ;  /* 0x0000000216168228 */ /* 0x010fcc0000000000 */
[----:B------:R-:W-:Y:S02]  /*08c0*/  @!P4 DADD R4, R4, R8 ;  /* 0x000000000404c229 */ /* 0x000fe40000000008 */
[----:B------:R-:W-:Y:S02]  /*08d0*/  @!P0 DFMA R12, R12, R2, R22 ;  /* 0x000000020c0c822b */ /* 0x000fe40000000016 */
[----:B------:R-:W-:-:S06]  /*08e0*/  @!P3 DMUL R6, R6, R14 ;  /* 0x0000000e0606b228 */ /* 0x000fcc0000000000 */
[----:B------:R-:W-:Y:S02]  /*08f0*/  @!P0 DADD R4, R4, R12 ;  /* 0x0000000004048229 */ /* 0x000fe4000000000c */
[----:B------:R-:W-:Y:S01]  /*0900*/  @!P3 DFMA R6, R20, R14, R6 ;  /* 0x0000000e1406b22b */ /* 0x000fe20000000006 */
[----:B0-----:R-:W-:-:S07]  /*0910*/  IMAD.WIDE R2, R0, 0x8, R10 ;  /* 0x0000000800027825 */ /* 0x001fce00078e020a */
[----:B------:R-:W-:-:S07]  /*0920*/  @!P3 DADD R4, R4, R6 ;  /* 0x000000000404b229 */ /* 0x000fce0000000006 */
[----:B------:R-:W-:Y:S01]  /*0930*/  STG.E.64 desc[UR4][R2.64], R4 ;  /* 0x0000000402007986 */ /* 0x000fe2000c101b04 */
[----:B------:R-:W-:Y:S05]  /*0940*/  EXIT ;  /* 0x000000000000794d */ /* 0x000fea0003800000 */
.L_x_16:
        /* <DEDUP_REMOVED lines=11> */
.L_x_20:


//--------------------- .nv.global.init           --------------------------
	.section	.nv.global.init,"aw",@progbits
	.align	16
.nv.global.init:
	.type		__cudart_sin_cos_coeffs,@object
	.size		__cudart_sin_cos_coeffs,(__cudart_i2opi_d - __cudart_sin_cos_coeffs)
__cudart_sin_cos_coeffs:
        /*0000*/ 	.byte	0x46, 0xd2, 0xb0, 0x2c, 0xf1, 0xe5, 0x5a, 0xbe, 0x92, 0xe3, 0xac, 0x69, 0xe3, 0x1d, 0xc7, 0x3e
        /*0010*/ 	.byte	0xa1, 0x62, 0xdb, 0x19, 0xa0, 0x01, 0x2a, 0xbf, 0x18, 0x08, 0x11, 0x11, 0x11, 0x11, 0x81, 0x3f
        /*0020*/ 	.byte	0x54, 0x55, 0x55, 0x55, 0x55, 0x55, 0xc5, 0xbf, 0x00, 0x00, 0x00, 0x00, 0x00, 0x00, 0x00, 0x00
        /*0030*/ 	.byte	0x00, 0x00, 0x00, 0x00, 0x00, 0x00, 0x00, 0x00, 0x64, 0x81, 0xfd, 0x20, 0x83, 0xff, 0xa8, 0xbd
        /*0040*/ 	.byte	0x28, 0x85, 0xef, 0xc1, 0xa7, 0xee, 0x21, 0x3e, 0xd9, 0xe6, 0x06, 0x8e, 0x4f, 0x7e, 0x92, 0xbe
        /*0050*/ 	.byte	0xe9, 0xbc, 0xdd, 0x19, 0xa0, 0x01, 0xfa, 0x3e, 0x47, 0x5d, 0xc1, 0x16, 0x6c, 0xc1, 0x56, 0xbf
        /*0060*/ 	.byte	0x51, 0x55, 0x55, 0x55, 0x55, 0x55, 0xa5, 0x3f, 0x00, 0x00, 0x00, 0x00, 0x00, 0x00, 0xe0, 0xbf
        /*0070*/ 	.byte	0x00, 0x00, 0x00, 0x00, 0x00, 0x00, 0xf0, 0x3f, 0x00, 0x00, 0x00, 0x00, 0x00, 0x00, 0x00, 0x00
	.type		__cudart_i2opi_d,@object
	.size		__cudart_i2opi_d,(.L_0 - __cudart_i2opi_d)
__cudart_i2opi_d:
        /* <DEDUP_REMOVED lines=9> */
.L_0:


//--------------------- .nv.shared.reserved.0     --------------------------
	.section	.nv.shared.reserved.0,"aw",@nobits
	.weak		__nv_reservedSMEM_offset_0_alias
	.size		__nv_reservedSMEM_offset_0_alias, 0, 64
	.other		__nv_reservedSMEM_offset_0_alias,@"STO_CUDA_RESERVED_SHARED STV_DEFAULT"
__nv_reservedSMEM_offset_0_alias:
	.zero		0
	.zero		64


//--------------------- .nv.constant0._Z23test_kernel_elementwisePdS_ii --------------------------
	.section	.nv.constant0._Z23test_kernel_elementwisePdS_ii,"a",@progbits
	.sectionflags	@""
	.align	4
.nv.constant0._Z23test_kernel_elementwisePdS_ii:
	.zero		920


//--------------------- .nv.constant0._Z27test_kernel_neighbor_accessPdS_S_ii --------------------------
	.section	.nv.constant0._Z27test_kernel_neighbor_accessPdS_S_ii,"a",@progbits
	.sectionflags	@""
	.align	4
.nv.constant0._Z27test_kernel_neighbor_accessPdS_S_ii:
	.zero		928


//--------------------- SYMBOLS --------------------------

	.type		.nv.reservedSmem.offset0,@object
	.size		.nv.reservedSmem.offset0,0x4
